	.target	sm_90a

	.elftype	@"ET_EXEC"


//--------------------- .note.nv.tkinfo           --------------------------
	.section	.note.nv.tkinfo,"",@"SHT_NOTE"
	.sectionflags	@"SHF_NOTE_NV_TKINFO"
	.tkinfo
        /*0018*/ 	.word	0x00000002
        /*0030*/ 	.string	""
        /*0030*/ 	.string	"ptxas"
        /*0030*/ 	.string	"Cuda compilation tools, release 13.0, V13.0.88"
        /*0030*/ 	.string	"Build cuda_13.0.r13.0/compiler.36424714_0"
        /*0030*/ 	.string	"-arch sm_90a -m 64 "



//--------------------- .note.nv.cuinfo           --------------------------
	.section	.note.nv.cuinfo,"",@"SHT_NOTE"
	.sectionflags	@"SHF_NOTE_NV_CUINFO"
        /*0018*/ 	.short	0x0002
        /*001a*/ 	.short	0x005a
        /*001c*/ 	.short	0x0082
	.zero		2


//--------------------- .nv.info                  --------------------------
	.section	.nv.info,"",@"SHT_CUDA_INFO"
	.align	4


	//----- nvinfo : EIATTR_REGCOUNT
	.align		4
        /*0000*/ 	.byte	0x04, 0x2f
        /*0002*/ 	.short	(.L_15 - .L_14)
	.align		4
.L_14:
        /*0004*/ 	.word	index@(_ZN7cutlass13device_kernelINS_4gemm6kernel13GemmUniversalIN4cute5tupleIJiiiiEEENS1_10collective13CollectiveMmaINS1_34MainloopSm90TmaGmmaWarpSpecializedILi14ENS5_IJNS4_1CILi1EEESB_SB_EEENS1_35KernelTmaWarpSpecializedCooperativeEEENS5_IJNSA_ILi128EEESF_NSA_ILi32EEEEEENS_10bfloat16_tENS5_IJlSB_lEEESI_SJ_NS4_8TiledMMAINS4_8MMA_AtomIJNS4_4SM904GMMA28MMA_64x128x16_F32BF16BF16_SSILNSN_5MajorE0ELSP_0ELNSN_7ScaleInE1ELSQ_1EEEEEENS4_6LayoutINS5_IJNSA_ILi2EEESB_SB_EEENS5_IJSB_NSA_ILi0EEESW_EEEEENS5_IJNS4_10UnderscoreESZ_SZ_EEEEENS4_13SM90_TMA_LOADENS4_14ComposedLayoutINS4_7SwizzleILi2ELi4ELi3EEENS4_18smem_ptr_flag_bitsILi16EEENST_INS5_IJNSA_ILi8EEESG_EEENS5_IJSG_SB_EEEEEEEvNS4_8identityES12_S1C_vS1D_EENS_8epilogue10collective6detail29Sm90TmaWarpSpecializedAdapterINS1G_15DefaultEpilogueISI_SJ_SJ_NS1F_6thread17LinearCombinationISI_Li1EffLNS1K_9ScaleType4KindE0ELNS_15FloatRoundStyleE2ESI_EENS1_15EpilogueDefaultEEEEEvvEEEEvNT_6ParamsE)
        /*0008*/ 	.word	0x000000a8


	//----- nvinfo : EIATTR_FRAME_SIZE
	.align		4
.L_15:
        /*000c*/ 	.byte	0x04, 0x11
        /*000e*/ 	.short	(.L_17 - .L_16)
	.align		4
.L_16:
        /*0010*/ 	.word	index@(_ZN7cutlass13device_kernelINS_4gemm6kernel13GemmUniversalIN4cute5tupleIJiiiiEEENS1_10collective13CollectiveMmaINS1_34MainloopSm90TmaGmmaWarpSpecializedILi14ENS5_IJNS4_1CILi1EEESB_SB_EEENS1_35KernelTmaWarpSpecializedCooperativeEEENS5_IJNSA_ILi128EEESF_NSA_ILi32EEEEEENS_10bfloat16_tENS5_IJlSB_lEEESI_SJ_NS4_8TiledMMAINS4_8MMA_AtomIJNS4_4SM904GMMA28MMA_64x128x16_F32BF16BF16_SSILNSN_5MajorE0ELSP_0ELNSN_7ScaleInE1ELSQ_1EEEEEENS4_6LayoutINS5_IJNSA_ILi2EEESB_SB_EEENS5_IJSB_NSA_ILi0EEESW_EEEEENS5_IJNS4_10UnderscoreESZ_SZ_EEEEENS4_13SM90_TMA_LOADENS4_14ComposedLayoutINS4_7SwizzleILi2ELi4ELi3EEENS4_18smem_ptr_flag_bitsILi16EEENST_INS5_IJNSA_ILi8EEESG_EEENS5_IJSG_SB_EEEEEEEvNS4_8identityES12_S1C_vS1D_EENS_8epilogue10collective6detail29Sm90TmaWarpSpecializedAdapterINS1G_15DefaultEpilogueISI_SJ_SJ_NS1F_6thread17LinearCombinationISI_Li1EffLNS1K_9ScaleType4KindE0ELNS_15FloatRoundStyleE2ESI_EENS1_15EpilogueDefaultEEEEEvvEEEEvNT_6ParamsE)
        /*0014*/ 	.word	0x00000000


	//----- nvinfo : EIATTR_MIN_STACK_SIZE
	.align		4
.L_17:
        /*0018*/ 	.byte	0x04, 0x12
        /*001a*/ 	.short	(.L_19 - .L_18)
	.align		4
.L_18:
        /*001c*/ 	.word	index@(_ZN7cutlass13device_kernelINS_4gemm6kernel13GemmUniversalIN4cute5tupleIJiiiiEEENS1_10collective13CollectiveMmaINS1_34MainloopSm90TmaGmmaWarpSpecializedILi14ENS5_IJNS4_1CILi1EEESB_SB_EEENS1_35KernelTmaWarpSpecializedCooperativeEEENS5_IJNSA_ILi128EEESF_NSA_ILi32EEEEEENS_10bfloat16_tENS5_IJlSB_lEEESI_SJ_NS4_8TiledMMAINS4_8MMA_AtomIJNS4_4SM904GMMA28MMA_64x128x16_F32BF16BF16_SSILNSN_5MajorE0ELSP_0ELNSN_7ScaleInE1ELSQ_1EEEEEENS4_6LayoutINS5_IJNSA_ILi2EEESB_SB_EEENS5_IJSB_NSA_ILi0EEESW_EEEEENS5_IJNS4_10UnderscoreESZ_SZ_EEEEENS4_13SM90_TMA_LOADENS4_14ComposedLayoutINS4_7SwizzleILi2ELi4ELi3EEENS4_18smem_ptr_flag_bitsILi16EEENST_INS5_IJNSA_ILi8EEESG_EEENS5_IJSG_SB_EEEEEEEvNS4_8identityES12_S1C_vS1D_EENS_8epilogue10collective6detail29Sm90TmaWarpSpecializedAdapterINS1G_15DefaultEpilogueISI_SJ_SJ_NS1F_6thread17LinearCombinationISI_Li1EffLNS1K_9ScaleType4KindE0ELNS_15FloatRoundStyleE2ESI_EENS1_15EpilogueDefaultEEEEEvvEEEEvNT_6ParamsE)
        /*0020*/ 	.word	0x00000000
.L_19:


//--------------------- .nv.compat                --------------------------
	.section	.nv.compat,"",@"SHT_CUDA_COMPAT_INFO"
	.align	4
        /*0000*/ 	.byte	0x02, 0x09, 0x01, 0x00, 0x02, 0x02, 0x04, 0x00, 0x02, 0x05, 0x05, 0x00, 0x03, 0x07, 0x01, 0x01
        /*0010*/ 	.byte	0x02, 0x03, 0x01, 0x00, 0x02, 0x06, 0x01, 0x00, 0x04, 0x0b, 0x08, 0x00, 0x00, 0x00, 0x00, 0x00
        /*0020*/ 	.byte	0x00, 0x00, 0x00, 0x00


//--------------------- .nv.info._ZN7cutlass13device_kernelINS_4gemm6kernel13GemmUniversalIN4cute5tupleIJiiiiEEENS1_10collective13CollectiveMmaINS1_34MainloopSm90TmaGmmaWarpSpecializedILi14ENS5_IJNS4_1CILi1EEESB_SB_EEENS1_35KernelTmaWarpSpecializedCooperativeEEENS5_IJNSA_ILi128EEESF_NSA_ILi32EEEEEENS_10bfloat16_tENS5_IJlSB_lEEESI_SJ_NS4_8TiledMMAINS4_8MMA_AtomIJNS4_4SM904GMMA28MMA_64x128x16_F32BF16BF16_SSILNSN_5MajorE0ELSP_0ELNSN_7ScaleInE1ELSQ_1EEEEEENS4_6LayoutINS5_IJNSA_ILi2EEESB_SB_EEENS5_IJSB_NSA_ILi0EEESW_EEEEENS5_IJNS4_10UnderscoreESZ_SZ_EEEEENS4_13SM90_TMA_LOADENS4_14ComposedLayoutINS4_7SwizzleILi2ELi4ELi3EEENS4_18smem_ptr_flag_bitsILi16EEENST_INS5_IJNSA_ILi8EEESG_EEENS5_IJSG_SB_EEEEEEEvNS4_8identityES12_S1C_vS1D_EENS_8epilogue10collective6detail29Sm90TmaWarpSpecializedAdapterINS1G_15DefaultEpilogueISI_SJ_SJ_NS1F_6thread17LinearCombinationISI_Li1EffLNS1K_9ScaleType4KindE0ELNS_15FloatRoundStyleE2ESI_EENS1_15EpilogueDefaultEEEEEvvEEEEvNT_6ParamsE --------------------------
	.section	.nv.info._ZN7cutlass13device_kernelINS_4gemm6kernel13GemmUniversalIN4cute5tupleIJiiiiEEENS1_10collective13CollectiveMmaINS1_34MainloopSm90TmaGmmaWarpSpecializedILi14ENS5_IJNS4_1CILi1EEESB_SB_EEENS1_35KernelTmaWarpSpecializedCooperativeEEENS5_IJNSA_ILi128EEESF_NSA_ILi32EEEEEENS_10bfloat16_tENS5_IJlSB_lEEESI_SJ_NS4_8TiledMMAINS4_8MMA_AtomIJNS4_4SM904GMMA28MMA_64x128x16_F32BF16BF16_SSILNSN_5MajorE0ELSP_0ELNSN_7ScaleInE1ELSQ_1EEEEEENS4_6LayoutINS5_IJNSA_ILi2EEESB_SB_EEENS5_IJSB_NSA_ILi0EEESW_EEEEENS5_IJNS4_10UnderscoreESZ_SZ_EEEEENS4_13SM90_TMA_LOADENS4_14ComposedLayoutINS4_7SwizzleILi2ELi4ELi3EEENS4_18smem_ptr_flag_bitsILi16EEENST_INS5_IJNSA_ILi8EEESG_EEENS5_IJSG_SB_EEEEEEEvNS4_8identityES12_S1C_vS1D_EENS_8epilogue10collective6detail29Sm90TmaWarpSpecializedAdapterINS1G_15DefaultEpilogueISI_SJ_SJ_NS1F_6thread17LinearCombinationISI_Li1EffLNS1K_9ScaleType4KindE0ELNS_15FloatRoundStyleE2ESI_EENS1_15EpilogueDefaultEEEEEvvEEEEvNT_6ParamsE,"",@"SHT_CUDA_INFO"
	.sectionflags	@""
	.align	4


	//----- nvinfo : EIATTR_CUDA_API_VERSION
	.align		4
        /*0000*/ 	.byte	0x04, 0x37
        /*0002*/ 	.short	(.L_21 - .L_20)
.L_20:
        /*0004*/ 	.word	0x00000082


	//----- nvinfo : EIATTR_KPARAM_INFO
	.align		4
.L_21:
        /*0008*/ 	.byte	0x04, 0x17
        /*000a*/ 	.short	(.L_23 - .L_22)
.L_22:
        /*000c*/ 	.word	0x00000000
        /*0010*/ 	.short	0x0000
        /*0012*/ 	.short	0x0070
        /*0014*/ 	.byte	0x00, 0xf0, 0x01, 0x10


	//----- nvinfo : EIATTR_SPARSE_MMA_MASK
	.align		4
.L_23:
        /*0018*/ 	.byte	0x03, 0x50
        /*001a*/ 	.short	0x0000


	//----- nvinfo : EIATTR_MAXREG_COUNT
	.align		4
        /*001c*/ 	.byte	0x03, 0x1b
        /*001e*/ 	.short	0x00a8


	//----- nvinfo : EIATTR_NUM_BARRIERS
	.align		4
        /*0020*/ 	.byte	0x02, 0x4c
        /*0022*/ 	.byte	0x01
	.zero		1


	//----- nvinfo : EIATTR_EXTERNS
	.align		4
        /*0024*/ 	.byte	0x04, 0x0f
        /*0026*/ 	.short	(.L_25 - .L_24)


	//   ....[0]....
	.align		4
.L_24:
        /*0028*/ 	.word	index@(__assertfail)


	//----- nvinfo : EIATTR_MERCURY_ISA_VERSION
	.align		4
.L_25:
        /*002c*/ 	.byte	0x03, 0x5f
        /*002e*/ 	.short	0x0101


	//----- nvinfo : EIATTR_INT_WARP_WIDE_INSTR_OFFSETS
	.align		4
        /*0030*/ 	.byte	0x04, 0x31
        /*0032*/ 	.short	(.L_27 - .L_26)


	//   ....[0]....
.L_26:
        /*0034*/ 	.word	0x00000520


	//   ....[1]....
        /*0038*/ 	.word	0x00000550


	//   ....[2]....
        /*003c*/ 	.word	0x00000630


	//----- nvinfo : EIATTR_COOP_GROUP_MASK_REGIDS
	.align		4
.L_27:
        /*0040*/ 	.byte	0x04, 0x29
        /*0042*/ 	.short	(.L_29 - .L_28)


	//   ....[0]....
.L_28:
        /*0044*/ 	.word	0xffffffff


	//   ....[1]....
        /*0048*/ 	.word	0xffffffff


	//   ....[2]....
        /*004c*/ 	.word	0xffffffff


	//   ....[3]....
        /*0050*/ 	.word	0xffffffff


	//   ....[4]....
        /*0054*/ 	.word	0xffffffff


	//----- nvinfo : EIATTR_COOP_GROUP_INSTR_OFFSETS
	.align		4
.L_29:
        /*0058*/ 	.byte	0x04, 0x28
        /*005a*/ 	.short	(.L_31 - .L_30)


	//   ....[0]....
.L_30:
        /*005c*/ 	.word	0x00000060


	//   ....[1]....
        /*0060*/ 	.word	0x00000070


	//   ....[2]....
        /*0064*/ 	.word	0x00000130


	//   ....[3]....
        /*0068*/ 	.word	0x00000430


	//   ....[4]....
        /*006c*/ 	.word	0x000010e0


	//----- nvinfo : EIATTR_REG_RECONFIG
	.align		4
.L_31:
        /*0070*/ 	.byte	0x01, 0x54
	.zero		2


	//----- nvinfo : EIATTR_SYSCALL_OFFSETS
	.align		4
        /*0074*/ 	.byte	0x04, 0x46
        /*0076*/ 	.short	(.L_33 - .L_32)


	//   ....[0]....
.L_32:
        /*0078*/ 	.word	0x000012a0


	//----- nvinfo : EIATTR_MBARRIER_INSTR_OFFSETS
	.align		4
.L_33:
        /*007c*/ 	.byte	0x04, 0x39
        /*007e*/ 	.short	(.L_35 - .L_34)


	//   ....[0]....
.L_34:
        /*0080*/ 	.word	0x00000250
        /*0084*/ 	.word	0x000000ff
        /*0088*/ 	.word	0x00000000
        /*008c*/ 	.short	0x0100
        /*008e*/ 	.byte	0x08
	.zero		1


	//   ....[1]....
        /*0090*/ 	.word	0x00000260
        /*0094*/ 	.word	0x000000ff
        /*0098*/ 	.word	0x00000070
        /*009c*/ 	.short	0x0100
        /*009e*/ 	.byte	0x08
	.zero		1


	//   ....[2]....
        /*00a0*/ 	.word	0x00000270
        /*00a4*/ 	.word	0x000000ff
        /*00a8*/ 	.word	0x00000008
        /*00ac*/ 	.short	0x0100
        /*00ae*/ 	.byte	0x08
	.zero		1


	//   ....[3]....
        /*00b0*/ 	.word	0x00000280
        /*00b4*/ 	.word	0x000000ff
        /*00b8*/ 	.word	0x00000078
        /*00bc*/ 	.short	0x0100
        /*00be*/ 	.byte	0x08
	.zero		1


	//   ....[4]....
        /*00c0*/ 	.word	0x00000290
        /*00c4*/ 	.word	0x000000ff
        /*00c8*/ 	.word	0x00000010
        /*00cc*/ 	.short	0x0100
        /*00ce*/ 	.byte	0x08
	.zero		1


	//   ....[5]....
        /*00d0*/ 	.word	0x000002a0
        /*00d4*/ 	.word	0x000000ff
        /*00d8*/ 	.word	0x00000080
        /*00dc*/ 	.short	0x0100
        /*00de*/ 	.byte	0x08
	.zero		1


	//   ....[6]....
        /*00e0*/ 	.word	0x000002b0
        /*00e4*/ 	.word	0x000000ff
        /*00e8*/ 	.word	0x00000018
        /*00ec*/ 	.short	0x0100
        /*00ee*/ 	.byte	0x08
	.zero		1


	//   ....[7]....
        /*00f0*/ 	.word	0x000002c0
        /*00f4*/ 	.word	0x000000ff
        /*00f8*/ 	.word	0x00000088
        /*00fc*/ 	.short	0x0100
        /*00fe*/ 	.byte	0x08
	.zero		1


	//   ....[8]....
        /*0100*/ 	.word	0x000002d0
        /*0104*/ 	.word	0x000000ff
        /*0108*/ 	.word	0x00000020
        /*010c*/ 	.short	0x0100
        /*010e*/ 	.byte	0x08
	.zero		1


	//   ....[9]....
        /*0110*/ 	.word	0x000002e0
        /*0114*/ 	.word	0x000000ff
        /*0118*/ 	.word	0x00000090
        /*011c*/ 	.short	0x0100
        /*011e*/ 	.byte	0x08
	.zero		1


	//   ....[10]....
        /*0120*/ 	.word	0x000002f0
        /*0124*/ 	.word	0x000000ff
        /*0128*/ 	.word	0x00000028
        /*012c*/ 	.short	0x0100
        /*012e*/ 	.byte	0x08
	.zero		1


	//   ....[11]....
        /*0130*/ 	.word	0x00000300
        /*0134*/ 	.word	0x000000ff
        /*0138*/ 	.word	0x00000098
        /*013c*/ 	.short	0x0100
        /*013e*/ 	.byte	0x08
	.zero		1


	//   ....[12]....
        /*0140*/ 	.word	0x00000310
        /*0144*/ 	.word	0x000000ff
        /*0148*/ 	.word	0x00000030
        /*014c*/ 	.short	0x0100
        /*014e*/ 	.byte	0x08
	.zero		1


	//   ....[13]....
        /*0150*/ 	.word	0x00000320
        /*0154*/ 	.word	0x000000ff
        /*0158*/ 	.word	0x000000a0
        /*015c*/ 	.short	0x0100
        /*015e*/ 	.byte	0x08
	.zero		1


	//   ....[14]....
        /*0160*/ 	.word	0x00000330
        /*0164*/ 	.word	0x000000ff
        /*0168*/ 	.word	0x00000038
        /*016c*/ 	.short	0x0100
        /*016e*/ 	.byte	0x08
	.zero		1


	//   ....[15]....
        /*0170*/ 	.word	0x00000340
        /*0174*/ 	.word	0x000000ff
        /*0178*/ 	.word	0x000000a8
        /*017c*/ 	.short	0x0100
        /*017e*/ 	.byte	0x08
	.zero		1


	//   ....[16]....
        /*0180*/ 	.word	0x00000350
        /*0184*/ 	.word	0x000000ff
        /*0188*/ 	.word	0x00000040
        /*018c*/ 	.short	0x0100
        /*018e*/ 	.byte	0x08
	.zero		1


	//   ....[17]....
        /*0190*/ 	.word	0x00000360
        /*0194*/ 	.word	0x000000ff
        /*0198*/ 	.word	0x000000b0
        /*019c*/ 	.short	0x0100
        /*019e*/ 	.byte	0x08
	.zero		1


	//   ....[18]....
        /*01a0*/ 	.word	0x00000370
        /*01a4*/ 	.word	0x000000ff
        /*01a8*/ 	.word	0x00000048
        /*01ac*/ 	.short	0x0100
        /*01ae*/ 	.byte	0x08
	.zero		1


	//   ....[19]....
        /*01b0*/ 	.word	0x00000380
        /*01b4*/ 	.word	0x000000ff
        /*01b8*/ 	.word	0x000000b8
        /*01bc*/ 	.short	0x0100
        /*01be*/ 	.byte	0x08
	.zero		1


	//   ....[20]....
        /*01c0*/ 	.word	0x00000390
        /*01c4*/ 	.word	0x000000ff
        /*01c8*/ 	.word	0x00000050
        /*01cc*/ 	.short	0x0100
        /*01ce*/ 	.byte	0x08
	.zero		1


	//   ....[21]....
        /*01d0*/ 	.word	0x000003a0
        /*01d4*/ 	.word	0x000000ff
        /*01d8*/ 	.word	0x000000c0
        /*01dc*/ 	.short	0x0100
        /*01de*/ 	.byte	0x08
	.zero		1


	//   ....[22]....
        /*01e0*/ 	.word	0x000003b0
        /*01e4*/ 	.word	0x000000ff
        /*01e8*/ 	.word	0x00000058
        /*01ec*/ 	.short	0x0100
        /*01ee*/ 	.byte	0x08
	.zero		1


	//   ....[23]....
        /*01f0*/ 	.word	0x000003c0
        /*01f4*/ 	.word	0x000000ff
        /*01f8*/ 	.word	0x000000c8
        /*01fc*/ 	.short	0x0100
        /*01fe*/ 	.byte	0x08
	.zero		1


	//   ....[24]....
        /*0200*/ 	.word	0x000003d0
        /*0204*/ 	.word	0x000000ff
        /*0208*/ 	.word	0x00000060
        /*020c*/ 	.short	0x0100
        /*020e*/ 	.byte	0x08
	.zero		1


	//   ....[25]....
        /*0210*/ 	.word	0x000003e0
        /*0214*/ 	.word	0x000000ff
        /*0218*/ 	.word	0x000000d0
        /*021c*/ 	.short	0x0100
        /*021e*/ 	.byte	0x08
	.zero		1


	//   ....[26]....
        /*0220*/ 	.word	0x000003f0
        /*0224*/ 	.word	0x000000ff
        /*0228*/ 	.word	0x00000068
        /*022c*/ 	.short	0x0100
        /*022e*/ 	.byte	0x08
	.zero		1


	//   ....[27]....
        /*0230*/ 	.word	0x00000400
        /*0234*/ 	.word	0x000000ff
        /*0238*/ 	.word	0x000000d8
        /*023c*/ 	.short	0x0100
        /*023e*/ 	.byte	0x08
	.zero		1


	//   ....[28]....
        /*0240*/ 	.word	0x000006a0
        /*0244*/ 	.word	0x000000ff
        /*0248*/ 	.word	0x000000f0
        /*024c*/ 	.short	0x0100
        /*024e*/ 	.byte	0x06
	.zero		1


	//   ....[29]....
        /*0250*/ 	.word	0x00000700
        /*0254*/ 	.word	0x000000ff
        /*0258*/ 	.word	0x000000f8
        /*025c*/ 	.short	0x0100
        /*025e*/ 	.byte	0x06
	.zero		1


	//   ....[30]....
        /*0260*/ 	.word	0x00001320
        /*0264*/ 	.word	0x00000003
        /*0268*/ 	.word	0x00000000
        /*026c*/ 	.short	0x010a
        /*026e*/ 	.byte	0x3f
	.zero		1


	//   ....[31]....
        /*0270*/ 	.word	0x00001360
        /*0274*/ 	.word	0x00000003
        /*0278*/ 	.word	0x00000000
        /*027c*/ 	.short	0x010a
        /*027e*/ 	.byte	0x3f
	.zero		1


	//   ....[32]....
        /*0280*/ 	.word	0x00001600
        /*0284*/ 	.word	0x000000ff
        /*0288*/ 	.word	0x00000000
        /*028c*/ 	.short	0x010a
        /*028e*/ 	.byte	0x04
	.zero		1


	//   ....[33]....
        /*0290*/ 	.word	0x00001640
        /*0294*/ 	.word	0x000000ff
        /*0298*/ 	.word	0x00000000
        /*029c*/ 	.short	0x010a
        /*029e*/ 	.byte	0x04
	.zero		1


	//   ....[34]....
        /*02a0*/ 	.word	0x000017a0
        /*02a4*/ 	.word	0x000000ff
        /*02a8*/ 	.word	0x00000000
        /*02ac*/ 	.short	0x0101
        /*02ae*/ 	.byte	0x04
	.zero		1


	//   ....[35]....
        /*02b0*/ 	.word	0x000019b0
        /*02b4*/ 	.word	0x000000ff
        /*02b8*/ 	.word	0x00000000
        /*02bc*/ 	.short	0x0101
        /*02be*/ 	.byte	0x06
	.zero		1


	//   ....[36]....
        /*02c0*/ 	.word	0x00006d50
        /*02c4*/ 	.word	0x0000000e
        /*02c8*/ 	.word	0x00000070
        /*02cc*/ 	.short	0x010a
        /*02ce*/ 	.byte	0x3f
	.zero		1


	//   ....[37]....
        /*02d0*/ 	.word	0x000070c0
        /*02d4*/ 	.word	0x00000006
        /*02d8*/ 	.word	0x000000f8
        /*02dc*/ 	.short	0x0101
        /*02de*/ 	.byte	0x3f
	.zero		1


	//   ....[38]....
        /*02e0*/ 	.word	0x000077f0
        /*02e4*/ 	.word	0x00000007
        /*02e8*/ 	.word	0x00000000
        /*02ec*/ 	.short	0x010a
        /*02ee*/ 	.byte	0x3f
	.zero		1


	//   ....[39]....
        /*02f0*/ 	.word	0x00007870
        /*02f4*/ 	.word	0x00000009
        /*02f8*/ 	.word	0x00000000
        /*02fc*/ 	.short	0x010a
        /*02fe*/ 	.byte	0x3f
	.zero		1


	//   ....[40]....
        /*0300*/ 	.word	0x00007900
        /*0304*/ 	.word	0x00000006
        /*0308*/ 	.word	0x00000000
        /*030c*/ 	.short	0x010a
        /*030e*/ 	.byte	0x3f
	.zero		1


	//   ....[41]....
        /*0310*/ 	.word	0x00007990
        /*0314*/ 	.word	0x00000009
        /*0318*/ 	.word	0x00000000
        /*031c*/ 	.short	0x010a
        /*031e*/ 	.byte	0x3f
	.zero		1


	//   ....[42]....
        /*0320*/ 	.word	0x00007a20
        /*0324*/ 	.word	0x00000006
        /*0328*/ 	.word	0x00000000
        /*032c*/ 	.short	0x010a
        /*032e*/ 	.byte	0x3f
	.zero		1


	//   ....[43]....
        /*0330*/ 	.word	0x00007ab0
        /*0334*/ 	.word	0x00000009
        /*0338*/ 	.word	0x00000000
        /*033c*/ 	.short	0x010a
        /*033e*/ 	.byte	0x3f
	.zero		1


	//   ....[44]....
        /*0340*/ 	.word	0x00007b40
        /*0344*/ 	.word	0x00000006
        /*0348*/ 	.word	0x00000000
        /*034c*/ 	.short	0x010a
        /*034e*/ 	.byte	0x3f
	.zero		1


	//   ....[45]....
        /*0350*/ 	.word	0x00007bd0
        /*0354*/ 	.word	0x00000009
        /*0358*/ 	.word	0x00000000
        /*035c*/ 	.short	0x010a
        /*035e*/ 	.byte	0x3f
	.zero		1


	//   ....[46]....
        /*0360*/ 	.word	0x00007c60
        /*0364*/ 	.word	0x00000006
        /*0368*/ 	.word	0x00000000
        /*036c*/ 	.short	0x010a
        /*036e*/ 	.byte	0x3f
	.zero		1


	//   ....[47]....
        /*0370*/ 	.word	0x00007cf0
        /*0374*/ 	.word	0x00000009
        /*0378*/ 	.word	0x00000000
        /*037c*/ 	.short	0x010a
        /*037e*/ 	.byte	0x3f
	.zero		1


	//   ....[48]....
        /*0380*/ 	.word	0x00007d80
        /*0384*/ 	.word	0x00000006
        /*0388*/ 	.word	0x00000000
        /*038c*/ 	.short	0x010a
        /*038e*/ 	.byte	0x3f
	.zero		1


	//   ....[49]....
        /*0390*/ 	.word	0x00007e10
        /*0394*/ 	.word	0x00000009
        /*0398*/ 	.word	0x00000000
        /*039c*/ 	.short	0x010a
        /*039e*/ 	.byte	0x3f
	.zero		1


	//   ....[50]....
        /*03a0*/ 	.word	0x00007ea0
        /*03a4*/ 	.word	0x00000006
        /*03a8*/ 	.word	0x00000000
        /*03ac*/ 	.short	0x010a
        /*03ae*/ 	.byte	0x3f
	.zero		1


	//   ....[51]....
        /*03b0*/ 	.word	0x00007f30
        /*03b4*/ 	.word	0x00000003
        /*03b8*/ 	.word	0x00000000
        /*03bc*/ 	.short	0x010a
        /*03be*/ 	.byte	0x3f
	.zero		1


	//   ....[52]....
        /*03c0*/ 	.word	0x00007f90
        /*03c4*/ 	.word	0x00000003
        /*03c8*/ 	.word	0x00000000
        /*03cc*/ 	.short	0x010a
        /*03ce*/ 	.byte	0x3f
	.zero		1


	//   ....[53]....
        /*03d0*/ 	.word	0x00007ff0
        /*03d4*/ 	.word	0x00000004
        /*03d8*/ 	.word	0x00000000
        /*03dc*/ 	.short	0x010a
        /*03de*/ 	.byte	0x3f
	.zero		1


	//   ....[54]....
        /*03e0*/ 	.word	0x000080c0
        /*03e4*/ 	.word	0x0000000e
        /*03e8*/ 	.word	0x00000070
        /*03ec*/ 	.short	0x010a
        /*03ee*/ 	.byte	0x3f
	.zero		1


	//   ....[55]....
        /*03f0*/ 	.word	0x00008190
        /*03f4*/ 	.word	0x00000007
        /*03f8*/ 	.word	0x00000000
        /*03fc*/ 	.short	0x010a
        /*03fe*/ 	.byte	0x3f
	.zero		1


	//   ....[56]....
        /*0400*/ 	.word	0x000081e0
        /*0404*/ 	.word	0x00000009
        /*0408*/ 	.word	0x00000000
        /*040c*/ 	.short	0x010a
        /*040e*/ 	.byte	0x3f
	.zero		1


	//   ....[57]....
        /*0410*/ 	.word	0x00008230
        /*0414*/ 	.word	0x00000006
        /*0418*/ 	.word	0x00000000
        /*041c*/ 	.short	0x010a
        /*041e*/ 	.byte	0x3f
	.zero		1


	//   ....[58]....
        /*0420*/ 	.word	0x00008280
        /*0424*/ 	.word	0x00000009
        /*0428*/ 	.word	0x00000000
        /*042c*/ 	.short	0x010a
        /*042e*/ 	.byte	0x3f
	.zero		1


	//   ....[59]....
        /*0430*/ 	.word	0x000082d0
        /*0434*/ 	.word	0x00000006
        /*0438*/ 	.word	0x00000000
        /*043c*/ 	.short	0x010a
        /*043e*/ 	.byte	0x3f
	.zero		1


	//   ....[60]....
        /*0440*/ 	.word	0x00008320
        /*0444*/ 	.word	0x00000009
        /*0448*/ 	.word	0x00000000
        /*044c*/ 	.short	0x010a
        /*044e*/ 	.byte	0x3f
	.zero		1


	//   ....[61]....
        /*0450*/ 	.word	0x00008370
        /*0454*/ 	.word	0x00000006
        /*0458*/ 	.word	0x00000000
        /*045c*/ 	.short	0x010a
        /*045e*/ 	.byte	0x3f
	.zero		1


	//   ....[62]....
        /*0460*/ 	.word	0x000083c0
        /*0464*/ 	.word	0x00000009
        /*0468*/ 	.word	0x00000000
        /*046c*/ 	.short	0x010a
        /*046e*/ 	.byte	0x3f
	.zero		1


	//   ....[63]....
        /*0470*/ 	.word	0x00008410
        /*0474*/ 	.word	0x00000006
        /*0478*/ 	.word	0x00000000
        /*047c*/ 	.short	0x010a
        /*047e*/ 	.byte	0x3f
	.zero		1


	//   ....[64]....
        /*0480*/ 	.word	0x00008460
        /*0484*/ 	.word	0x00000009
        /*0488*/ 	.word	0x00000000
        /*048c*/ 	.short	0x010a
        /*048e*/ 	.byte	0x3f
	.zero		1


	//   ....[65]....
        /*0490*/ 	.word	0x000084b0
        /*0494*/ 	.word	0x00000006
        /*0498*/ 	.word	0x00000000
        /*049c*/ 	.short	0x010a
        /*049e*/ 	.byte	0x3f
	.zero		1


	//   ....[66]....
        /*04a0*/ 	.word	0x00008500
        /*04a4*/ 	.word	0x00000009
        /*04a8*/ 	.word	0x00000000
        /*04ac*/ 	.short	0x010a
        /*04ae*/ 	.byte	0x3f
	.zero		1


	//   ....[67]....
        /*04b0*/ 	.word	0x00008550
        /*04b4*/ 	.word	0x00000006
        /*04b8*/ 	.word	0x00000000
        /*04bc*/ 	.short	0x010a
        /*04be*/ 	.byte	0x3f
	.zero		1


	//----- nvinfo : EIATTR_NUM_MBARRIERS
	.align		4
.L_35:
        /*04c0*/ 	.byte	0x03, 0x38
        /*04c2*/ 	.short	0x001e


	//----- nvinfo : EIATTR_EXIT_INSTR_OFFSETS
	.align		4
        /*04c4*/ 	.byte	0x04, 0x1c
        /*04c6*/ 	.short	(.L_37 - .L_36)


	//   ....[0]....
.L_36:
        /*04c8*/ 	.word	0x00000750


	//   ....[1]....
        /*04cc*/ 	.word	0x00001010


	//   ....[2]....
        /*04d0*/ 	.word	0x000063c0


	//   ....[3]....
        /*04d4*/ 	.word	0x000069f0


	//   ....[4]....
        /*04d8*/ 	.word	0x00007f80


	//----- nvinfo : EIATTR_MAX_THREADS
	.align		4
.L_37:
        /*04dc*/ 	.byte	0x04, 0x05
        /*04de*/ 	.short	(.L_39 - .L_38)
.L_38:
        /*04e0*/ 	.word	0x00000180
        /*04e4*/ 	.word	0x00000001
        /*04e8*/ 	.word	0x00000001


	//----- nvinfo : EIATTR_CRS_STACK_SIZE
	.align		4
.L_39:
        /*04ec*/ 	.byte	0x04, 0x1e
        /*04ee*/ 	.short	(.L_41 - .L_40)
.L_40:
        /*04f0*/ 	.word	0x00000000


	//----- nvinfo : EIATTR_CBANK_PARAM_SIZE
	.align		4
.L_41:
        /*04f4*/ 	.byte	0x03, 0x19
        /*04f6*/ 	.short	0x0470


	//----- nvinfo : EIATTR_PARAM_CBANK
	.align		4
        /*04f8*/ 	.byte	0x04, 0x0a
        /*04fa*/ 	.short	(.L_43 - .L_42)
	.align		4
.L_42:
        /*04fc*/ 	.word	index@(.nv.constant0._ZN7cutlass13device_kernelINS_4gemm6kernel13GemmUniversalIN4cute5tupleIJiiiiEEENS1_10collective13CollectiveMmaINS1_34MainloopSm90TmaGmmaWarpSpecializedILi14ENS5_IJNS4_1CILi1EEESB_SB_EEENS1_35KernelTmaWarpSpecializedCooperativeEEENS5_IJNSA_ILi128EEESF_NSA_ILi32EEEEEENS_10bfloat16_tENS5_IJlSB_lEEESI_SJ_NS4_8TiledMMAINS4_8MMA_AtomIJNS4_4SM904GMMA28MMA_64x128x16_F32BF16BF16_SSILNSN_5MajorE0ELSP_0ELNSN_7ScaleInE1ELSQ_1EEEEEENS4_6LayoutINS5_IJNSA_ILi2EEESB_SB_EEENS5_IJSB_NSA_ILi0EEESW_EEEEENS5_IJNS4_10UnderscoreESZ_SZ_EEEEENS4_13SM90_TMA_LOADENS4_14ComposedLayoutINS4_7SwizzleILi2ELi4ELi3EEENS4_18smem_ptr_flag_bitsILi16EEENST_INS5_IJNSA_ILi8EEESG_EEENS5_IJSG_SB_EEEEEEEvNS4_8identityES12_S1C_vS1D_EENS_8epilogue10collective6detail29Sm90TmaWarpSpecializedAdapterINS1G_15DefaultEpilogueISI_SJ_SJ_NS1F_6thread17LinearCombinationISI_Li1EffLNS1K_9ScaleType4KindE0ELNS_15FloatRoundStyleE2ESI_EENS1_15EpilogueDefaultEEEEEvvEEEEvNT_6ParamsE)
        /*0500*/ 	.short	0x0210
        /*0502*/ 	.short	0x0470


	//----- nvinfo : EIATTR_SW_WAR
	.align		4
.L_43:
        /*0504*/ 	.byte	0x04, 0x36
        /*0506*/ 	.short	(.L_45 - .L_44)
.L_44:
        /*0508*/ 	.word	0x00000008
.L_45:


//--------------------- .nv.callgraph             --------------------------
	.section	.nv.callgraph,"",@"SHT_CUDA_CALLGRAPH"
	.align	4
	.sectionentsize	8
	.align		4
        /*0000*/ 	.word	0x00000000
	.align		4
        /*0004*/ 	.word	0xffffffff
	.align		4
        /*0008*/ 	.word	index@(_ZN7cutlass13device_kernelINS_4gemm6kernel13GemmUniversalIN4cute5tupleIJiiiiEEENS1_10collective13CollectiveMmaINS1_34MainloopSm90TmaGmmaWarpSpecializedILi14ENS5_IJNS4_1CILi1EEESB_SB_EEENS1_35KernelTmaWarpSpecializedCooperativeEEENS5_IJNSA_ILi128EEESF_NSA_ILi32EEEEEENS_10bfloat16_tENS5_IJlSB_lEEESI_SJ_NS4_8TiledMMAINS4_8MMA_AtomIJNS4_4SM904GMMA28MMA_64x128x16_F32BF16BF16_SSILNSN_5MajorE0ELSP_0ELNSN_7ScaleInE1ELSQ_1EEEEEENS4_6LayoutINS5_IJNSA_ILi2EEESB_SB_EEENS5_IJSB_NSA_ILi0EEESW_EEEEENS5_IJNS4_10UnderscoreESZ_SZ_EEEEENS4_13SM90_TMA_LOADENS4_14ComposedLayoutINS4_7SwizzleILi2ELi4ELi3EEENS4_18smem_ptr_flag_bitsILi16EEENST_INS5_IJNSA_ILi8EEESG_EEENS5_IJSG_SB_EEEEEEEvNS4_8identityES12_S1C_vS1D_EENS_8epilogue10collective6detail29Sm90TmaWarpSpecializedAdapterINS1G_15DefaultEpilogueISI_SJ_SJ_NS1F_6thread17LinearCombinationISI_Li1EffLNS1K_9ScaleType4KindE0ELNS_15FloatRoundStyleE2ESI_EENS1_15EpilogueDefaultEEEEEvvEEEEvNT_6ParamsE)
	.align		4
        /*000c*/ 	.word	index@(__assertfail)
	.align		4
        /*0010*/ 	.word	0x00000000
	.align		4
        /*0014*/ 	.word	0xfffffffe
	.align		4
        /*0018*/ 	.word	0x00000000
	.align		4
        /*001c*/ 	.word	0xfffffffd
	.align		4
        /*0020*/ 	.word	0x00000000
	.align		4
        /*0024*/ 	.word	0xfffffffc


//--------------------- .nv.constant4             --------------------------
	.section	.nv.constant4,"a",@progbits
	.align	8
	.align		8
.nv.constant4:
        /*0000*/ 	.dword	__assertfail
	.align		8
        /*0008*/ 	.dword	__unnamed_1
	.align		8
        /*0010*/ 	.dword	_ZN40_INTERNAL_7400e19d_4_k_cu_90e6a63b_177484cuda3std3__45__cpo5beginE
	.align		8
        /*0018*/ 	.dword	_ZN40_INTERNAL_7400e19d_4_k_cu_90e6a63b_177484cuda3std3__45__cpo3endE
	.align		8
        /*0020*/ 	.dword	_ZN40_INTERNAL_7400e19d_4_k_cu_90e6a63b_177484cuda3std3__45__cpo6cbeginE
	.align		8
        /*0028*/ 	.dword	_ZN40_INTERNAL_7400e19d_4_k_cu_90e6a63b_177484cuda3std3__45__cpo4cendE
	.align		8
        /*0030*/ 	.dword	_ZN40_INTERNAL_7400e19d_4_k_cu_90e6a63b_177484cuda3std3__442_GLOBAL__N__7400e19d_4_k_cu_90e6a63b_177486ignoreE
	.align		8
        /*0038*/ 	.dword	_ZN40_INTERNAL_7400e19d_4_k_cu_90e6a63b_177484cuda3std3__419piecewise_constructE
	.align		8
        /*0040*/ 	.dword	_ZN40_INTERNAL_7400e19d_4_k_cu_90e6a63b_177484cuda3std3__48in_placeE
	.align		8
        /*0048*/ 	.dword	_ZN40_INTERNAL_7400e19d_4_k_cu_90e6a63b_177484cuda3std6ranges3__45__cpo4swapE
	.align		8
        /*0050*/ 	.dword	_ZN40_INTERNAL_7400e19d_4_k_cu_90e6a63b_177484cuda3std6ranges3__45__cpo9iter_moveE
	.align		8
        /*0058*/ 	.dword	_ZN40_INTERNAL_7400e19d_4_k_cu_90e6a63b_177484cute7productE
	.align		8
        /*0060*/ 	.dword	_ZN40_INTERNAL_7400e19d_4_k_cu_90e6a63b_177484cute1_E
	.align		8
        /*0068*/ 	.dword	$str$22
	.align		8
        /*0070*/ 	.dword	$str$23


//--------------------- .text._ZN7cutlass13device_kernelINS_4gemm6kernel13GemmUniversalIN4cute5tupleIJiiiiEEENS1_10collective13CollectiveMmaINS1_34MainloopSm90TmaGmmaWarpSpecializedILi14ENS5_IJNS4_1CILi1EEESB_SB_EEENS1_35KernelTmaWarpSpecializedCooperativeEEENS5_IJNSA_ILi128EEESF_NSA_ILi32EEEEEENS_10bfloat16_tENS5_IJlSB_lEEESI_SJ_NS4_8TiledMMAINS4_8MMA_AtomIJNS4_4SM904GMMA28MMA_64x128x16_F32BF16BF16_SSILNSN_5MajorE0ELSP_0ELNSN_7ScaleInE1ELSQ_1EEEEEENS4_6LayoutINS5_IJNSA_ILi2EEESB_SB_EEENS5_IJSB_NSA_ILi0EEESW_EEEEENS5_IJNS4_10UnderscoreESZ_SZ_EEEEENS4_13SM90_TMA_LOADENS4_14ComposedLayoutINS4_7SwizzleILi2ELi4ELi3EEENS4_18smem_ptr_flag_bitsILi16EEENST_INS5_IJNSA_ILi8EEESG_EEENS5_IJSG_SB_EEEEEEEvNS4_8identityES12_S1C_vS1D_EENS_8epilogue10collective6detail29Sm90TmaWarpSpecializedAdapterINS1G_15DefaultEpilogueISI_SJ_SJ_NS1F_6thread17LinearCombinationISI_Li1EffLNS1K_9ScaleType4KindE0ELNS_15FloatRoundStyleE2ESI_EENS1_15EpilogueDefaultEEEEEvvEEEEvNT_6ParamsE --------------------------
	.section	.text._ZN7cutlass13device_kernelINS_4gemm6kernel13GemmUniversalIN4cute5tupleIJiiiiEEENS1_10collective13CollectiveMmaINS1_34MainloopSm90TmaGmmaWarpSpecializedILi14ENS5_IJNS4_1CILi1EEESB_SB_EEENS1_35KernelTmaWarpSpecializedCooperativeEEENS5_IJNSA_ILi128EEESF_NSA_ILi32EEEEEENS_10bfloat16_tENS5_IJlSB_lEEESI_SJ_NS4_8TiledMMAINS4_8MMA_AtomIJNS4_4SM904GMMA28MMA_64x128x16_F32BF16BF16_SSILNSN_5MajorE0ELSP_0ELNSN_7ScaleInE1ELSQ_1EEEEEENS4_6LayoutINS5_IJNSA_ILi2EEESB_SB_EEENS5_IJSB_NSA_ILi0EEESW_EEEEENS5_IJNS4_10UnderscoreESZ_SZ_EEEEENS4_13SM90_TMA_LOADENS4_14ComposedLayoutINS4_7SwizzleILi2ELi4ELi3EEENS4_18smem_ptr_flag_bitsILi16EEENST_INS5_IJNSA_ILi8EEESG_EEENS5_IJSG_SB_EEEEEEEvNS4_8identityES12_S1C_vS1D_EENS_8epilogue10collective6detail29Sm90TmaWarpSpecializedAdapterINS1G_15DefaultEpilogueISI_SJ_SJ_NS1F_6thread17LinearCombinationISI_Li1EffLNS1K_9ScaleType4KindE0ELNS_15FloatRoundStyleE2ESI_EENS1_15EpilogueDefaultEEEEEvvEEEEvNT_6ParamsE,"ax",@progbits
	.align	128
.text._ZN7cutlass13device_kernelINS_4gemm6kernel13GemmUniversalIN4cute5tupleIJiiiiEEENS1_10collective13CollectiveMmaINS1_34MainloopSm90TmaGmmaWarpSpecializedILi14ENS5_IJNS4_1CILi1EEESB_SB_EEENS1_35KernelTmaWarpSpecializedCooperativeEEENS5_IJNSA_ILi128EEESF_NSA_ILi32EEEEEENS_10bfloat16_tENS5_IJlSB_lEEESI_SJ_NS4_8TiledMMAINS4_8MMA_AtomIJNS4_4SM904GMMA28MMA_64x128x16_F32BF16BF16_SSILNSN_5MajorE0ELSP_0ELNSN_7ScaleInE1ELSQ_1EEEEEENS4_6LayoutINS5_IJNSA_ILi2EEESB_SB_EEENS5_IJSB_NSA_ILi0EEESW_EEEEENS5_IJNS4_10UnderscoreESZ_SZ_EEEEENS4_13SM90_TMA_LOADENS4_14ComposedLayoutINS4_7SwizzleILi2ELi4ELi3EEENS4_18smem_ptr_flag_bitsILi16EEENST_INS5_IJNSA_ILi8EEESG_EEENS5_IJSG_SB_EEEEEEEvNS4_8identityES12_S1C_vS1D_EENS_8epilogue10collective6detail29Sm90TmaWarpSpecializedAdapterINS1G_15DefaultEpilogueISI_SJ_SJ_NS1F_6thread17LinearCombinationISI_Li1EffLNS1K_9ScaleType4KindE0ELNS_15FloatRoundStyleE2ESI_EENS1_15EpilogueDefaultEEEEEvvEEEEvNT_6ParamsE:
        .type           _ZN7cutlass13device_kernelINS_4gemm6kernel13GemmUniversalIN4cute5tupleIJiiiiEEENS1_10collective13CollectiveMmaINS1_34MainloopSm90TmaGmmaWarpSpecializedILi14ENS5_IJNS4_1CILi1EEESB_SB_EEENS1_35KernelTmaWarpSpecializedCooperativeEEENS5_IJNSA_ILi128EEESF_NSA_ILi32EEEEEENS_10bfloat16_tENS5_IJlSB_lEEESI_SJ_NS4_8TiledMMAINS4_8MMA_AtomIJNS4_4SM904GMMA28MMA_64x128x16_F32BF16BF16_SSILNSN_5MajorE0ELSP_0ELNSN_7ScaleInE1ELSQ_1EEEEEENS4_6LayoutINS5_IJNSA_ILi2EEESB_SB_EEENS5_IJSB_NSA_ILi0EEESW_EEEEENS5_IJNS4_10UnderscoreESZ_SZ_EEEEENS4_13SM90_TMA_LOADENS4_14ComposedLayoutINS4_7SwizzleILi2ELi4ELi3EEENS4_18smem_ptr_flag_bitsILi16EEENST_INS5_IJNSA_ILi8EEESG_EEENS5_IJSG_SB_EEEEEEEvNS4_8identityES12_S1C_vS1D_EENS_8epilogue10collective6detail29Sm90TmaWarpSpecializedAdapterINS1G_15DefaultEpilogueISI_SJ_SJ_NS1F_6thread17LinearCombinationISI_Li1EffLNS1K_9ScaleType4KindE0ELNS_15FloatRoundStyleE2ESI_EENS1_15EpilogueDefaultEEEEEvvEEEEvNT_6ParamsE,@function
        .size           _ZN7cutlass13device_kernelINS_4gemm6kernel13GemmUniversalIN4cute5tupleIJiiiiEEENS1_10collective13CollectiveMmaINS1_34MainloopSm90TmaGmmaWarpSpecializedILi14ENS5_IJNS4_1CILi1EEESB_SB_EEENS1_35KernelTmaWarpSpecializedCooperativeEEENS5_IJNSA_ILi128EEESF_NSA_ILi32EEEEEENS_10bfloat16_tENS5_IJlSB_lEEESI_SJ_NS4_8TiledMMAINS4_8MMA_AtomIJNS4_4SM904GMMA28MMA_64x128x16_F32BF16BF16_SSILNSN_5MajorE0ELSP_0ELNSN_7ScaleInE1ELSQ_1EEEEEENS4_6LayoutINS5_IJNSA_ILi2EEESB_SB_EEENS5_IJSB_NSA_ILi0EEESW_EEEEENS5_IJNS4_10UnderscoreESZ_SZ_EEEEENS4_13SM90_TMA_LOADENS4_14ComposedLayoutINS4_7SwizzleILi2ELi4ELi3EEENS4_18smem_ptr_flag_bitsILi16EEENST_INS5_IJNSA_ILi8EEESG_EEENS5_IJSG_SB_EEEEEEEvNS4_8identityES12_S1C_vS1D_EENS_8epilogue10collective6detail29Sm90TmaWarpSpecializedAdapterINS1G_15DefaultEpilogueISI_SJ_SJ_NS1F_6thread17LinearCombinationISI_Li1EffLNS1K_9ScaleType4KindE0ELNS_15FloatRoundStyleE2ESI_EENS1_15EpilogueDefaultEEEEEvvEEEEvNT_6ParamsE,(.L_x_215 - _ZN7cutlass13device_kernelINS_4gemm6kernel13GemmUniversalIN4cute5tupleIJiiiiEEENS1_10collective13CollectiveMmaINS1_34MainloopSm90TmaGmmaWarpSpecializedILi14ENS5_IJNS4_1CILi1EEESB_SB_EEENS1_35KernelTmaWarpSpecializedCooperativeEEENS5_IJNSA_ILi128EEESF_NSA_ILi32EEEEEENS_10bfloat16_tENS5_IJlSB_lEEESI_SJ_NS4_8TiledMMAINS4_8MMA_AtomIJNS4_4SM904GMMA28MMA_64x128x16_F32BF16BF16_SSILNSN_5MajorE0ELSP_0ELNSN_7ScaleInE1ELSQ_1EEEEEENS4_6LayoutINS5_IJNSA_ILi2EEESB_SB_EEENS5_IJSB_NSA_ILi0EEESW_EEEEENS5_IJNS4_10UnderscoreESZ_SZ_EEEEENS4_13SM90_TMA_LOADENS4_14ComposedLayoutINS4_7SwizzleILi2ELi4ELi3EEENS4_18smem_ptr_flag_bitsILi16EEENST_INS5_IJNSA_ILi8EEESG_EEENS5_IJSG_SB_EEEEEEEvNS4_8identityES12_S1C_vS1D_EENS_8epilogue10collective6detail29Sm90TmaWarpSpecializedAdapterINS1G_15DefaultEpilogueISI_SJ_SJ_NS1F_6thread17LinearCombinationISI_Li1EffLNS1K_9ScaleType4KindE0ELNS_15FloatRoundStyleE2ESI_EENS1_15EpilogueDefaultEEEEEvvEEEEvNT_6ParamsE)
        .other          _ZN7cutlass13device_kernelINS_4gemm6kernel13GemmUniversalIN4cute5tupleIJiiiiEEENS1_10collective13CollectiveMmaINS1_34MainloopSm90TmaGmmaWarpSpecializedILi14ENS5_IJNS4_1CILi1EEESB_SB_EEENS1_35KernelTmaWarpSpecializedCooperativeEEENS5_IJNSA_ILi128EEESF_NSA_ILi32EEEEEENS_10bfloat16_tENS5_IJlSB_lEEESI_SJ_NS4_8TiledMMAINS4_8MMA_AtomIJNS4_4SM904GMMA28MMA_64x128x16_F32BF16BF16_SSILNSN_5MajorE0ELSP_0ELNSN_7ScaleInE1ELSQ_1EEEEEENS4_6LayoutINS5_IJNSA_ILi2EEESB_SB_EEENS5_IJSB_NSA_ILi0EEESW_EEEEENS5_IJNS4_10UnderscoreESZ_SZ_EEEEENS4_13SM90_TMA_LOADENS4_14ComposedLayoutINS4_7SwizzleILi2ELi4ELi3EEENS4_18smem_ptr_flag_bitsILi16EEENST_INS5_IJNSA_ILi8EEESG_EEENS5_IJSG_SB_EEEEEEEvNS4_8identityES12_S1C_vS1D_EENS_8epilogue10collective6detail29Sm90TmaWarpSpecializedAdapterINS1G_15DefaultEpilogueISI_SJ_SJ_NS1F_6thread17LinearCombinationISI_Li1EffLNS1K_9ScaleType4KindE0ELNS_15FloatRoundStyleE2ESI_EENS1_15EpilogueDefaultEEEEEvvEEEEvNT_6ParamsE,@"STO_CUDA_ENTRY STV_DEFAULT"
_ZN7cutlass13device_kernelINS_4gemm6kernel13GemmUniversalIN4cute5tupleIJiiiiEEENS1_10collective13CollectiveMmaINS1_34MainloopSm90TmaGmmaWarpSpecializedILi14ENS5_IJNS4_1CILi1EEESB_SB_EEENS1_35KernelTmaWarpSpecializedCooperativeEEENS5_IJNSA_ILi128EEESF_NSA_ILi32EEEEEENS_10bfloat16_tENS5_IJlSB_lEEESI_SJ_NS4_8TiledMMAINS4_8MMA_AtomIJNS4_4SM904GMMA28MMA_64x128x16_F32BF16BF16_SSILNSN_5MajorE0ELSP_0ELNSN_7ScaleInE1ELSQ_1EEEEEENS4_6LayoutINS5_IJNSA_ILi2EEESB_SB_EEENS5_IJSB_NSA_ILi0EEESW_EEEEENS5_IJNS4_10UnderscoreESZ_SZ_EEEEENS4_13SM90_TMA_LOADENS4_14ComposedLayoutINS4_7SwizzleILi2ELi4ELi3EEENS4_18smem_ptr_flag_bitsILi16EEENST_INS5_IJNSA_ILi8EEESG_EEENS5_IJSG_SB_EEEEEEEvNS4_8identityES12_S1C_vS1D_EENS_8epilogue10collective6detail29Sm90TmaWarpSpecializedAdapterINS1G_15DefaultEpilogueISI_SJ_SJ_NS1F_6thread17LinearCombinationISI_Li1EffLNS1K_9ScaleType4KindE0ELNS_15FloatRoundStyleE2ESI_EENS1_15EpilogueDefaultEEEEEvvEEEEvNT_6ParamsE:
[----:B------:R-:W0:Y:S01]  /*0000*/  LDC R1, c[0x0][0x28] ;  /* 0x00000a00ff017b82 */ /* 0x000e220000000800 */
[----:B------:R-:W1:Y:S01]  /*0010*/  S2R R18, SR_TID.X ;  /* 0x0000000000127919 */ /* 0x000e620000002100 */
[----:B------:R-:W-:Y:S01]  /*0020*/  ELECT P0, URZ, PT ;  /* 0x00000000003f782f */ /* 0x000fe20003800000 */
[----:B------:R-:W-:Y:S01]  /*0030*/  BSSY B0, `(.L_x_0) ;  /* 0x000000f000007945 */ /* 0x000fe20003800000 */
[--C-:B-1----:R-:W-:Y:S02]  /*0040*/  SHF.R.U32.HI R0, RZ, 0x5, R18.reuse ;  /* 0x00000005ff007819 */ /* 0x102fe40000011612 */
[----:B------:R-:W-:-:S03]  /*0050*/  SHF.R.U32.HI R22, RZ, 0x7, R18 ;  /* 0x00000007ff167819 */ /* 0x000fc60000011612 */
[----:B------:R-:W1:Y:S04]  /*0060*/  SHFL.IDX PT, R5, R0, RZ, 0x1f ;  /* 0x00001fff00057589 */ /* 0x000e6800000e0000 */
[----:B------:R2:W3:Y:S01]  /*0070*/  SHFL.IDX PT, R8, R22, RZ, 0x1f ;  /* 0x00001fff16087589 */ /* 0x0004e200000e0000 */
[----:B-1----:R-:W-:-:S13]  /*0080*/  ISETP.NE.OR P0, PT, R5, RZ, !P0 ;  /* 0x000000ff0500720c */ /* 0x002fda0004705670 */
[----:B0-23--:R-:W-:Y:S05]  /*0090*/  @P0 BRA `(.L_x_1) ;  /* 0x0000000000200947 */ /* 0x00dfea0003800000 */
[----:B------:R-:W-:Y:S02]  /*00a0*/  ULDC.64 UR4, c[0x0][0x198] ;  /* 0x0000660000047ab9 */ /* 0x000fe40000000a00 */
[----:B------:R-:W-:Y:S02]  /*00b0*/  UIADD3 UR6, UP0, UR4, 0xf0, URZ ;  /* 0x000000f004067890 */ /* 0x000fe4000ff1e03f */
[----:B------:R-:W-:Y:S02]  /*00c0*/  UIADD3 UR4, UP1, UR4, 0x1f0, URZ ;  /* 0x000001f004047890 */ /* 0x000fe4000ff3e03f */
[----:B------:R-:W-:Y:S02]  /*00d0*/  UIADD3.X UR7, URZ, UR5, URZ, UP0, !UPT ;  /* 0x000000053f077290 */ /* 0x000fe400087fe43f */
[----:B------:R-:W-:-:S07]  /*00e0*/  UIADD3.X UR5, URZ, UR5, URZ, UP1, !UPT ;  /* 0x000000053f057290 */ /* 0x000fce0008ffe43f */
[----:B------:R0:W-:Y:S02]  /*00f0*/  UTMACCTL.PF [UR6] ;  /* 0x00000000060079b9 */ /* 0x0001e40008040000 */
[----:B------:R0:W-:Y:S02]  /*0100*/  UTMACCTL.PF [UR4] ;  /* 0x00000000040079b9 */ /* 0x0001e40008040000 */
[----:B0-----:R-:W-:Y:S01]  /*0110*/  NOP ;  /* 0x0000000000007918 */ /* 0x001fe20000000000 */
.L_x_1:
[----:B------:R-:W-:Y:S05]  /*0120*/  BSYNC B0 ;  /* 0x0000000000007941 */ /* 0x000fea0003800000 */
.L_x_0:
[----:B------:R-:W0:Y:S02]  /*0130*/  SHFL.IDX PT, R2, R0, RZ, 0x1f ;  /* 0x00001fff00027589 */ /* 0x000e2400000e0000 */
[----:B0-----:R-:W-:-:S13]  /*0140*/  ISETP.NE.AND P0, PT, R2, RZ, PT ;  /* 0x000000ff0200720c */ /* 0x001fda0003f05270 */
[----:B------:R-:W-:Y:S05]  /*0150*/  @P0 BRA `(.L_x_2) ;  /* 0x0000000000b40947 */ /* 0x000fea0003800000 */
[----:B------:R-:W-:Y:S01]  /*0160*/  ELECT P0, URZ, PT ;  /* 0x00000000003f782f */ /* 0x000fe20003800000 */
[----:B------:R-:W-:-:S12]  /*0170*/  BSSY B0, `(.L_x_2) ;  /* 0x000002b000007945 */ /* 0x000fd80003800000 */
[----:B------:R-:W-:Y:S05]  /*0180*/  @!P0 BRA `(.L_x_3) ;  /* 0x0000000000a48947 */ /* 0x000fea0003800000 */
[----:B------:R-:W0:Y:S01]  /*0190*/  S2UR UR8, SR_CgaCtaId ;  /* 0x00000000000879c3 */ /* 0x000e220000008800 */
[----:B------:R-:W-:Y:S01]  /*01a0*/  UMOV UR4, 0x400 ;  /* 0x0000040000047882 */ /* 0x000fe20000000000 */
[----:B------:R-:W-:Y:S01]  /*01b0*/  UMOV UR5, 0x1 ;  /* 0x0000000100057882 */ /* 0x000fe20000000000 */
[----:B------:R-:W-:Y:S02]  /*01c0*/  UMOV UR6, 0x100 ;  /* 0x0000010000067882 */ /* 0x000fe40000000000 */
[----:B------:R-:W-:-:S04]  /*01d0*/  UIADD3 UR6, -UR6, 0x100000, URZ ;  /* 0x0010000006067890 */ /* 0x000fc8000fffe13f */
[----:B------:R-:W-:Y:S02]  /*01e0*/  USHF.L.U32 UR7, UR6, 0xb, URZ ;  /* 0x0000000b06077899 */ /* 0x000fe4000800063f */
[----:B------:R-:W-:Y:S02]  /*01f0*/  USHF.L.U32 UR6, UR6, 0x1, URZ ;  /* 0x0000000106067899 */ /* 0x000fe4000800063f */
[----:B0-----:R-:W-:Y:S02]  /*0200*/  ULEA UR8, UR8, UR4, 0x18 ;  /* 0x0000000408087291 */ /* 0x001fe4000f8ec03f */
[----:B------:R-:W-:-:S04]  /*0210*/  UIADD3 UR4, -UR5, 0x100000, URZ ;  /* 0x0010000005047890 */ /* 0x000fc8000fffe13f */
[----:B------:R-:W-:Y:S02]  /*0220*/  USHF.L.U32 UR5, UR4, 0xb, URZ ;  /* 0x0000000b04057899 */ /* 0x000fe4000800063f */
[----:B------:R-:W-:Y:S01]  /*0230*/  USHF.L.U32 UR4, UR4, 0x1, URZ ;  /* 0x0000000104047899 */ /* 0x000fe2000800063f */
[----:B------:R-:W0:Y:S11]  /*0240*/  FENCE.VIEW.ASYNC.S ;  /* 0x00000000000073c6 */ /* 0x000e360000000000 */
[----:B0-----:R0:W1:Y:S01]  /*0250*/  SYNCS.EXCH.64 URZ, [UR8], UR4 ;  /* 0x00000004083f75b2 */ /* 0x0010620008000100 */
[----:B------:R0:W2:Y:S01]  /*0260*/  SYNCS.EXCH.64 URZ, [UR8+0x70], UR6 ;  /* 0x00007006083f75b2 */ /* 0x0000a20008000100 */
[----:B------:R0:W3:Y:S01]  /*0270*/  SYNCS.EXCH.64 URZ, [UR8+0x8], UR4 ;  /* 0x00000804083f75b2 */ /* 0x0000e20008000100 */
[----:B------:R0:W4:Y:S01]  /*0280*/  SYNCS.EXCH.64 URZ, [UR8+0x78], UR6 ;  /* 0x00007806083f75b2 */ /* 0x0001220008000100 */
[----:B------:R0:W0:Y:S01]  /*0290*/  SYNCS.EXCH.64 URZ, [UR8+0x10], UR4 ;  /* 0x00001004083f75b2 */ /* 0x0000220008000100 */
        /* <DEDUP_REMOVED lines=23> */
[----:B-1234-:R-:W-:Y:S01]  /*0410*/  NOP ;  /* 0x0000000000007918 */ /* 0x01efe20000000000 */
.L_x_3:
[----:B0-----:R-:W-:Y:S05]  /*0420*/  BSYNC B0 ;  /* 0x0000000000007941 */ /* 0x001fea0003800000 */
.L_x_2:
[----:B------:R-:W0:Y:S01]  /*0430*/  SHFL.IDX PT, R0, R0, RZ, 0x1f ;  /* 0x00001fff00007589 */ /* 0x000e2200000e0000 */
[----:B------:R-:W-:Y:S01]  /*0440*/  ELECT P0, URZ, PT ;  /* 0x00000000003f782f */ /* 0x000fe20003800000 */
[----:B------:R-:W1:Y:S01]  /*0450*/  LDC R2, c[0x0][0x65c] ;  /* 0x00019700ff027b82 */ /* 0x000e620000000800 */
[----:B------:R-:W-:Y:S01]  /*0460*/  SHF.R.S32.HI R6, RZ, 0x1f, R5 ;  /* 0x0000001fff067819 */ /* 0x000fe20000011405 */
[----:B------:R-:W2:Y:S01]  /*0470*/  S2R R3, SR_CTAID.Y ;  /* 0x0000000000037919 */ /* 0x000ea20000002600 */
[----:B------:R-:W-:Y:S01]  /*0480*/  UMOV UR4, 0x20 ;  /* 0x0000002000047882 */ /* 0x000fe20000000000 */
[----:B------:R-:W-:Y:S01]  /*0490*/  ISETP.NE.AND P2, PT, R8, RZ, PT ;  /* 0x000000ff0800720c */ /* 0x000fe20003f45270 */
[----:B------:R-:W-:Y:S01]  /*04a0*/  NOP ;  /* 0x0000000000007918 */ /* 0x000fe20000000000 */
[----:B------:R-:W3:Y:S01]  /*04b0*/  S2R R4, SR_CTAID.X ;  /* 0x0000000000047919 */ /* 0x000ee20000002500 */
[----:B------:R-:W-:Y:S01]  /*04c0*/  LEA.HI R6, R6, R5, RZ, 0x2 ;  /* 0x0000000506067211 */ /* 0x000fe200078f10ff */
[----:B------:R-:W-:Y:S01]  /*04d0*/  NOP ;  /* 0x0000000000007918 */ /* 0x000fe20000000000 */
[----:B0-----:R-:W-:-:S02]  /*04e0*/  ISETP.NE.OR P0, PT, R0, RZ, !P0 ;  /* 0x000000ff0000720c */ /* 0x001fc40004705670 */
[----:B-1----:R-:W-:-:S04]  /*04f0*/  ISETP.NE.AND P3, PT, R2, 0x1, PT ;  /* 0x000000010200780c */ /* 0x002fc80003f65270 */
[----:B------:R-:W-:Y:S02]  /*0500*/  P2R R0, PR, RZ, 0x8 ;  /* 0x00000008ff007803 */ /* 0x000fe40000000000 */
[----:B------:R-:W-:-:S05]  /*0510*/  LOP3.LUT R0, R6, 0xfffffffc, RZ, 0xc0, !PT ;  /* 0xfffffffc06007812 */ /* 0x000fca00078ec0ff */
[----:B------:R-:W-:Y:S01]  /*0520*/  VOTEU.ALL UP0, P0 ;  /* 0x00000000003f7886 */ /* 0x000fe20000000000 */
[----:B------:R-:W-:Y:S01]  /*0530*/  IMAD.IADD R0, R5, 0x1, -R0 ;  /* 0x0000000105007824 */ /* 0x000fe200078e0a00 */
[----:B------:R-:W3:Y:S01]  /*0540*/  @P3 LDC R17, c[0x0][0x10] ;  /* 0x00000400ff113b82 */ /* 0x000ee20000000800 */
[----:B------:R-:W-:Y:S01]  /*0550*/  VOTEU.ALL UP1, P0 ;  /* 0x00000000003f7886 */ /* 0x000fe20000020000 */
[----:B--2---:R-:W-:Y:S01]  /*0560*/  @P3 IMAD.MOV.U32 R6, RZ, RZ, R3 ;  /* 0x000000ffff063224 */ /* 0x004fe200078e0003 */
[----:B------:R-:W-:Y:S01]  /*0570*/  @!UP0 UMOV UR6, 0x400 ;  /* 0x0000040000068882 */ /* 0x000fe20000000000 */
[----:B------:R-:W-:-:S04]  /*0580*/  @!UP0 UIADD3 UR4, -UR4, 0x100000, URZ ;  /* 0x0010000004048890 */ /* 0x000fc8000fffe13f */
[----:B------:R-:W-:Y:S02]  /*0590*/  @!UP0 USHF.L.U32 UR5, UR4, 0xb, URZ ;  /* 0x0000000b04058899 */ /* 0x000fe4000800063f */
[----:B------:R-:W-:Y:S01]  /*05a0*/  @!UP0 USHF.L.U32 UR4, UR4, 0x1, URZ ;  /* 0x0000000104048899 */ /* 0x000fe2000800063f */
[----:B------:R-:W-:Y:S02]  /*05b0*/  @P3 IMAD.MOV.U32 R7, RZ, RZ, RZ ;  /* 0x000000ffff073224 */ /* 0x000fe400078e00ff */
[----:B------:R-:W-:Y:S01]  /*05c0*/  IMAD.MOV.U32 R5, RZ, RZ, RZ ;  /* 0x000000ffff057224 */ /* 0x000fe200078e00ff */
[----:B------:R-:W0:Y:S01]  /*05d0*/  @!UP0 S2UR UR7, SR_CgaCtaId ;  /* 0x00000000000789c3 */ /* 0x000e220000008800 */
[----:B------:R-:W-:-:S07]  /*05e0*/  @P3 IMAD.MOV.U32 R11, RZ, RZ, RZ ;  /* 0x000000ffff0b3224 */ /* 0x000fce00078e00ff */
[----:B------:R-:W1:Y:S01]  /*05f0*/  @!P3 LDC R9, c[0x0][0xc] ;  /* 0x00000300ff09bb82 */ /* 0x000e620000000800 */
[----:B---3--:R-:W-:-:S04]  /*0600*/  @P3 IMAD.WIDE.U32 R16, R4, R17, R6 ;  /* 0x0000001104103225 */ /* 0x008fc800078e0006 */
[----:B------:R-:W-:Y:S01]  /*0610*/  @P3 IMAD.IADD R17, R17, 0x1, R11 ;  /* 0x0000000111113824 */ /* 0x000fe200078e020b */
[----:B0-----:R-:W-:Y:S01]  /*0620*/  @!UP0 ULEA UR6, UR7, UR6, 0x18 ;  /* 0x0000000607068291 */ /* 0x001fe2000f8ec03f */
[----:B------:R-:W-:Y:S01]  /*0630*/  VOTEU.ALL UP0, P0 ;  /* 0x00000000003f7886 */ /* 0x000fe20000000000 */
[----:B------:R-:W-:-:S04]  /*0640*/  ISETP.NE.AND P0, PT, R0, 0x3, PT ;  /* 0x000000030000780c */ /* 0x000fc80003f05270 */
[----:B------:R-:W-:Y:S01]  /*0650*/  ISETP.EQ.OR P0, PT, R0, RZ, !P0 ;  /* 0x000000ff0000720c */ /* 0x000fe20004702670 */
[----:B-1----:R-:W-:-:S03]  /*0660*/  @!P3 IMAD.WIDE.U32 R6, R9, R3, R4 ;  /* 0x000000030906b225 */ /* 0x002fc600078e0004 */
[C---:B------:R-:W-:Y:S01]  /*0670*/  ISETP.EQ.AND P0, PT, R8.reuse, RZ, P0 ;  /* 0x000000ff0800720c */ /* 0x040fe20000702270 */
[----:B------:R-:W-:Y:S01]  /*0680*/  VIADD R8, R8, 0xffffffff ;  /* 0xffffffff08087836 */ /* 0x000fe20000000000 */
[----:B------:R-:W0:Y:S02]  /*0690*/  FENCE.VIEW.ASYNC.S ;  /* 0x00000000000073c6 */ /* 0x000e240000000000 */
[----:B0-----:R0:W1:Y:S01]  /*06a0*/  @!UP0 SYNCS.EXCH.64 URZ, [UR6+0xf0], UR4 ;  /* 0x0000f004063f85b2 */ /* 0x0010620008000100 */
[----:B------:R-:W-:Y:S01]  /*06b0*/  @!P3 IMAD.MOV.U32 R16, RZ, RZ, R6 ;  /* 0x000000ffff10b224 */ /* 0x000fe200078e0006 */
[----:B------:R-:W-:Y:S01]  /*06c0*/  SEL R19, RZ, 0x1, !P0 ;  /* 0x00000001ff137807 */ /* 0x000fe20004000000 */
[----:B------:R-:W-:Y:S01]  /*06d0*/  @!P3 IMAD.MOV.U32 R17, RZ, RZ, R7 ;  /* 0x000000ffff11b224 */ /* 0x000fe200078e0007 */
[----:B------:R-:W-:-:S04]  /*06e0*/  ISETP.GE.U32.AND P1, PT, R8, 0x2, PT ;  /* 0x000000020800780c */ /* 0x000fc80003f26070 */
[----:B------:R-:W-:Y:S01]  /*06f0*/  SEL R19, R19, 0x2, P1 ;  /* 0x0000000213137807 */ /* 0x000fe20000800000 */
[----:B------:R0:W1:Y:S01]  /*0700*/  @!UP1 SYNCS.EXCH.64 URZ, [UR6+0xf8], UR4 ;  /* 0x0000f804063f95b2 */ /* 0x0000620008000100 */
[----:B------:R-:W-:Y:S01]  /*0710*/  NOP ;  /* 0x0000000000007918 */ /* 0x000fe20000000000 */
[----:B-1----:R-:W-:Y:S06]  /*0720*/  BAR.SYNC.DEFER_BLOCKING 0x0 ;  /* 0x0000000000007b1d */ /* 0x002fec0000010000 */
[----:B------:R-:W-:Y:S05]  /*0730*/  @!P2 BRA `(.L_x_4) ;  /* 0x0000005c0024a947 */ /* 0x000fea0003800000 */
[----:B------:R-:W-:-:S13]  /*0740*/  ISETP.GT.U32.AND P0, PT, R8, 0x1, PT ;  /* 0x000000010800780c */ /* 0x000fda0003f04070 */
[----:B0-----:R-:W-:Y:S05]  /*0750*/  @P0 EXIT ;  /* 0x000000000000094d */ /* 0x001fea0003800000 */
[----:B------:R-:W-:Y:S01]  /*0760*/  ULDC.64 UR4, c[0x0][0x650] ;  /* 0x0001940000047ab9 */ /* 0x000fe20000000a00 */
[----:B------:R-:W-:Y:S01]  /*0770*/  PRMT R0, RZ, 0x7610, R0 ;  /* 0x00007610ff007816 */ /* 0x000fe20000000000 */
[----:B------:R-:W-:Y:S01]  /*0780*/  IMAD.MOV.U32 R91, RZ, RZ, -0x1 ;  /* 0xffffffffff5b7424 */ /* 0x000fe200078e00ff */
[----:B------:R-:W-:Y:S01]  /*0790*/  ISETP.GE.U32.AND P0, PT, R16, UR4, PT ;  /* 0x0000000410007c0c */ /* 0x000fe2000bf06070 */
[----:B------:R-:W-:Y:S02]  /*07a0*/  IMAD.MOV.U32 R92, RZ, RZ, -0x1 ;  /* 0xffffffffff5c7424 */ /* 0x000fe400078e00ff */
[----:B------:R-:W-:Y:S01]  /*07b0*/  IMAD.MOV.U32 R89, RZ, RZ, -0x1 ;  /* 0xffffffffff597424 */ /* 0x000fe200078e00ff */
[----:B------:R-:W-:-:S13]  /*07c0*/  ISETP.GE.U32.AND.EX P0, PT, R17, UR5, PT, P0 ;  /* 0x0000000511007c0c */ /* 0x000fda000bf06100 */
[----:B------:R-:W-:Y:S05]  /*07d0*/  @P0 BRA `(.L_x_5) ;  /* 0x0000000400540947 */ /* 0x000fea0003800000 */
[----:B------:R-:W0:Y:S01]  /*07e0*/  LDC.64 R14, c[0x0][0x628] ;  /* 0x00018a00ff0e7b82 */ /* 0x000e220000000a00 */
[----:B------:R-:W-:Y:S02]  /*07f0*/  IMAD.MOV.U32 R6, RZ, RZ, R16 ;  /* 0x000000ffff067224 */ /* 0x000fe400078e0010 */
[----:B------:R-:W-:-:S05]  /*0800*/  IMAD.MOV.U32 R7, RZ, RZ, R17 ;  /* 0x000000ffff077224 */ /* 0x000fca00078e0011 */
[----:B------:R-:W1:Y:S08]  /*0810*/  LDC R0, c[0x0][0x630] ;  /* 0x00018c00ff007b82 */ /* 0x000e700000000800 */
[----:B------:R-:W2:Y:S01]  /*0820*/  LDC.64 R20, c[0x0][0x620] ;  /* 0x00018800ff147b82 */ /* 0x000ea20000000a00 */
[----:B0-----:R-:W-:-:S04]  /*0830*/  ISETP.NE.U32.AND P0, PT, R14, RZ, PT ;  /* 0x000000ff0e00720c */ /* 0x001fc80003f05070 */
[----:B------:R-:W-:-:S13]  /*0840*/  ISETP.NE.AND.EX P0, PT, R15, RZ, PT, P0 ;  /* 0x000000ff0f00720c */ /* 0x000fda0003f05300 */
[----:B-12---:R-:W-:Y:S05]  /*0850*/  @!P0 BRA `(.L_x_6) ;  /* 0x0000000000288947 */ /* 0x006fea0003800000 */
[----:B------:R-:W0:Y:S02]  /*0860*/  LDC R11, c[0x0][0x634] ;  /* 0x00018d00ff0b7b82 */ /* 0x000e240000000800 */
[----:B0-----:R-:W-:-:S05]  /*0870*/  IADD3 R11, P0, R16, R11, RZ ;  /* 0x0000000b100b7210 */ /* 0x001fca0007f1e0ff */
[----:B------:R-:W-:-:S04]  /*0880*/  IMAD.X R13, RZ, RZ, R17, P0 ;  /* 0x000000ffff0d7224 */ /* 0x000fc800000e0611 */
[----:B------:R-:W-:-:S04]  /*0890*/  IMAD.WIDE.U32 R6, R13, R14, RZ ;  /* 0x0000000e0d067225 */ /* 0x000fc800078e00ff */
[----:B------:R-:W-:-:S04]  /*08a0*/  IMAD.WIDE.U32 R8, P0, R11, R15, R6 ;  /* 0x0000000f0b087225 */ /* 0x000fc80007800006 */
[----:B------:R-:W-:-:S04]  /*08b0*/  IMAD.WIDE.U32 R6, R11, R14, RZ ;  /* 0x0000000e0b067225 */ /* 0x000fc800078e00ff */
[----:B------:R-:W-:Y:S01]  /*08c0*/  IMAD.X R11, RZ, RZ, RZ, P0 ;  /* 0x000000ffff0b7224 */ /* 0x000fe200000e06ff */
[----:B------:R-:W-:Y:S01]  /*08d0*/  IADD3 RZ, P0, R7, R8, RZ ;  /* 0x0000000807ff7210 */ /* 0x000fe20007f1e0ff */
[----:B------:R-:W-:-:S04]  /*08e0*/  IMAD.MOV.U32 R10, RZ, RZ, R9 ;  /* 0x000000ffff0a7224 */ /* 0x000fc800078e0009 */
[----:B------:R-:W-:-:S08]  /*08f0*/  IMAD.WIDE.U32.X R6, R13, R15, R10, P0 ;  /* 0x0000000f0d067225 */ /* 0x000fd000000e040a */
.L_x_6:
[-CC-:B------:R-:W-:Y:S01]  /*0900*/  SHF.R.U64 R89, R6, R0.reuse, R7.reuse ;  /* 0x0000000006597219 */ /* 0x180fe20000001207 */
[----:B------:R-:W0:Y:S01]  /*0910*/  LDC R10, c[0x0][0x618] ;  /* 0x00018600ff0a7b82 */ /* 0x000e220000000800 */
[----:B------:R-:W-:Y:S01]  /*0920*/  SHF.R.U32.HI R5, RZ, R0, R7 ;  /* 0x00000000ff057219 */ /* 0x000fe20000011607 */
[----:B------:R-:W-:Y:S01]  /*0930*/  ULDC UR4, c[0x0][0x150] ;  /* 0x0000540000047ab9 */ /* 0x000fe20000000800 */
[----:B------:R-:W-:Y:S02]  /*0940*/  IADD3 R9, P0, RZ, -R89, RZ ;  /* 0x80000059ff097210 */ /* 0x000fe40007f1e0ff */
[----:B------:R-:W-:-:S03]  /*0950*/  I2FP.F32.U32 R0, R4 ;  /* 0x0000000400007245 */ /* 0x000fc60000201000 */
[----:B------:R-:W1:Y:S01]  /*0960*/  LDC.64 R28, c[0x0][0x640] ;  /* 0x00019000ff1c7b82 */ /* 0x000e620000000a00 */
[----:B------:R-:W-:Y:S02]  /*0970*/  IMAD.X R11, RZ, RZ, ~R5, P0 ;  /* 0x000000ffff0b7224 */ /* 0x000fe400000e0e05 */
[----:B------:R-:W-:Y:S01]  /*0980*/  FMUL R0, R0, UR4 ;  /* 0x0000000400007c20 */ /* 0x000fe20008400000 */
[----:B------:R-:W-:Y:S01]  /*0990*/  IMAD.WIDE.U32 R6, R9, R20, R16 ;  /* 0x0000001409067225 */ /* 0x000fe200078e0010 */
[----:B------:R-:W-:-:S03]  /*09a0*/  ULDC UR4, c[0x0][0x154] ;  /* 0x0000550000047ab9 */ /* 0x000fc60000000800 */
[----:B------:R-:W-:Y:S01]  /*09b0*/  IMAD R8, R11, R20, RZ ;  /* 0x000000140b087224 */ /* 0x000fe200078e02ff */
[----:B------:R-:W2:Y:S01]  /*09c0*/  LDC R5, c[0x0][0x144] ;  /* 0x00005100ff057b82 */ /* 0x000ea20000000800 */
[----:B------:R-:W3:Y:S02]  /*09d0*/  F2I.U32.TRUNC.NTZ R0, R0 ;  /* 0x0000000000007305 */ /* 0x000ee4000020f000 */
[----:B------:R-:W-:-:S04]  /*09e0*/  IMAD R9, R9, R21, R8 ;  /* 0x0000001509097224 */ /* 0x000fc800078e0208 */
[----:B------:R-:W-:Y:S01]  /*09f0*/  IMAD.IADD R7, R7, 0x1, R9 ;  /* 0x0000000107077824 */ /* 0x000fe200078e0209 */
[----:B------:R-:W4:Y:S01]  /*0a00*/  LDC R12, c[0x0][0x608] ;  /* 0x00018200ff0c7b82 */ /* 0x000f220000000800 */
[----:B------:R-:W-:-:S03]  /*0a10*/  IMAD.MOV.U32 R9, RZ, RZ, -0x1 ;  /* 0xffffffffff097424 */ /* 0x000fc600078e00ff */
[-CC-:B0-----:R-:W-:Y:S02]  /*0a20*/  SHF.R.U64 R20, R6, R10.reuse, R7.reuse ;  /* 0x0000000a06147219 */ /* 0x181fe40000001207 */
[----:B------:R-:W-:Y:S02]  /*0a30*/  I2FP.F32.U32 R6, R3 ;  /* 0x0000000300067245 */ /* 0x000fe40000201000 */
[----:B------:R-:W0:Y:S01]  /*0a40*/  LDC R26, c[0x0][0x658] ;  /* 0x00019600ff1a7b82 */ /* 0x000e220000000800 */
[----:B-1----:R-:W-:Y:S01]  /*0a50*/  ISETP.NE.U32.AND P0, PT, R28, RZ, PT ;  /* 0x000000ff1c00720c */ /* 0x002fe20003f05070 */
[----:B---3--:R-:W-:Y:S01]  /*0a60*/  IMAD.MOV R8, RZ, RZ, -R0 ;  /* 0x000000ffff087224 */ /* 0x008fe200078e0a00 */
[----:B------:R-:W-:Y:S01]  /*0a70*/  SHF.R.U32.HI R7, RZ, R10, R7 ;  /* 0x0000000aff077219 */ /* 0x000fe20000011607 */
[----:B------:R-:W-:Y:S01]  /*0a80*/  FMUL R6, R6, UR4 ;  /* 0x0000000406067c20 */ /* 0x000fe20008400000 */
[----:B------:R-:W-:-:S03]  /*0a90*/  ISETP.NE.AND.EX P0, PT, R29, RZ, PT, P0 ;  /* 0x000000ff1d00720c */ /* 0x000fc60003f05300 */
[----:B------:R-:W1:Y:S01]  /*0aa0*/  LDC R14, c[0x0][0x148] ;  /* 0x00005200ff0e7b82 */ /* 0x000e620000000800 */
[----:B--2---:R-:W-:-:S07]  /*0ab0*/  IMAD R0, R5, R8, R4 ;  /* 0x0000000805007224 */ /* 0x004fce00078e0204 */
[----:B------:R-:W2:Y:S01]  /*0ac0*/  LDC R24, c[0x0][0x600] ;  /* 0x00018000ff187b82 */ /* 0x000ea20000000800 */
[-CC-:B----4-:R-:W-:Y:S02]  /*0ad0*/  SHF.R.U64 R30, R20, R12.reuse, R7.reuse ;  /* 0x0000000c141e7219 */ /* 0x190fe40000001207 */
[----:B------:R-:W-:Y:S01]  /*0ae0*/  SHF.R.U32.HI R5, RZ, R12, R7 ;  /* 0x0000000cff057219 */ /* 0x000fe20000011607 */
[----:B------:R-:W-:Y:S01]  /*0af0*/  IMAD.MOV.U32 R7, RZ, RZ, 0x1 ;  /* 0x00000001ff077424 */ /* 0x000fe200078e00ff */
[----:B------:R3:W4:Y:S03]  /*0b00*/  F2I.U32.TRUNC.NTZ R12, R6 ;  /* 0x00000006000c7305 */ /* 0x000726000020f000 */
[----:B------:R-:W1:Y:S01]  /*0b10*/  LDC R15, c[0x0][0x648] ;  /* 0x00019200ff0f7b82 */ /* 0x000e620000000800 */
[-C--:B0-----:R-:W-:Y:S02]  /*0b20*/  SHF.L.U32 R4, R9, R26.reuse, RZ ;  /* 0x0000001a09047219 */ /* 0x081fe400000006ff */
[----:B------:R-:W-:-:S02]  /*0b30*/  SHF.R.U64 R32, R30, R26, R5 ;  /* 0x0000001a1e207219 */ /* 0x000fc40000001205 */
[----:B------:R-:W-:Y:S02]  /*0b40*/  LOP3.LUT R11, RZ, R4, RZ, 0x33, !PT ;  /* 0x00000004ff0b7212 */ /* 0x000fe400078e33ff */
[-C--:B------:R-:W-:Y:S01]  /*0b50*/  SHF.R.U32.HI R5, RZ, R26.reuse, R5 ;  /* 0x0000001aff057219 */ /* 0x080fe20000011605 */
[----:B------:R-:W0:Y:S01]  /*0b60*/  LDC R21, c[0x0][0x638] ;  /* 0x00018e00ff157b82 */ /* 0x000e220000000800 */
[----:B------:R-:W-:Y:S01]  /*0b70*/  SHF.L.U32 R10, R7, R26, RZ ;  /* 0x0000001a070a7219 */ /* 0x000fe200000006ff */
[----:B------:R-:W-:-:S06]  /*0b80*/  IMAD.MOV.U32 R4, RZ, RZ, R32 ;  /* 0x000000ffff047224 */ /* 0x000fcc00078e0020 */
[----:B------:R-:W0:Y:S01]  /*0b90*/  LDC R91, c[0x0][0x610] ;  /* 0x00018400ff5b7b82 */ /* 0x000e220000000800 */
[----:B---34-:R-:W-:Y:S05]  /*0ba0*/  @!P0 BRA `(.L_x_7) ;  /* 0x0000000000288947 */ /* 0x018fea0003800000 */
[----:B------:R-:W3:Y:S02]  /*0bb0*/  LDC R9, c[0x0][0x64c] ;  /* 0x00019300ff097b82 */ /* 0x000ee40000000800 */
[----:B---3--:R-:W-:-:S05]  /*0bc0*/  IADD3 R9, P0, R32, R9, RZ ;  /* 0x0000000920097210 */ /* 0x008fca0007f1e0ff */
        /* <DEDUP_REMOVED lines=8> */
.L_x_7:
[----:B-1----:R-:W-:Y:S01]  /*0c50*/  SHF.R.U64 R4, R4, R15, R5 ;  /* 0x0000000f04047219 */ /* 0x002fe20000001205 */
[----:B--2---:R-:W-:Y:S01]  /*0c60*/  VIADD R5, R24, 0xffffffff ;  /* 0xffffffff18057836 */ /* 0x004fe20000000000 */
[----:B------:R-:W-:Y:S01]  /*0c70*/  LOP3.LUT R11, R30, R11, RZ, 0xc0, !PT ;  /* 0x0000000b1e0b7212 */ /* 0x000fe200078ec0ff */
[----:B------:R-:W-:Y:S02]  /*0c80*/  IMAD.MOV R12, RZ, RZ, -R12 ;  /* 0x000000ffff0c7224 */ /* 0x000fe400078e0a0c */
[----:B------:R-:W-:Y:S02]  /*0c90*/  IMAD.MOV R6, RZ, RZ, -R4 ;  /* 0x000000ffff067224 */ /* 0x000fe400078e0a04 */
[----:B------:R-:W-:Y:S01]  /*0ca0*/  IMAD R11, R10, R4, R11 ;  /* 0x000000040a0b7224 */ /* 0x000fe200078e020b */
[----:B------:R-:W-:Y:S01]  /*0cb0*/  LOP3.LUT R4, R20, R5, RZ, 0xc0, !PT ;  /* 0x0000000514047212 */ /* 0x000fe200078ec0ff */
[----:B------:R-:W-:Y:S02]  /*0cc0*/  @P3 IMAD R0, R14, R12, R3 ;  /* 0x0000000c0e003224 */ /* 0x000fe400078e0203 */
[----:B0-----:R-:W-:-:S02]  /*0cd0*/  IMAD R3, R6, R21, R32 ;  /* 0x0000001506037224 */ /* 0x001fc400078e0220 */
[----:B------:R-:W-:Y:S02]  /*0ce0*/  IMAD R91, R11, R91, R0 ;  /* 0x0000005b0b5b7224 */ /* 0x000fe400078e0200 */
[----:B------:R-:W-:Y:S02]  /*0cf0*/  IMAD R4, R3, R24, R4 ;  /* 0x0000001803047224 */ /* 0x000fe400078e0204 */
[----:B------:R-:W-:-:S03]  /*0d00*/  IMAD.MOV.U32 R0, RZ, RZ, 0x1 ;  /* 0x00000001ff007424 */ /* 0x000fc600078e00ff */
[----:B------:R-:W-:Y:S02]  /*0d10*/  SEL R92, R4, R91, !P3 ;  /* 0x0000005b045c7207 */ /* 0x000fe40005800000 */
[----:B------:R-:W-:-:S07]  /*0d20*/  SEL R91, R91, R4, !P3 ;  /* 0x000000045b5b7207 */ /* 0x000fce0005800000 */
.L_x_5:
[----:B------:R-:W-:-:S08]  /*0d30*/  NOP ;  /* 0x0000000000007918 */ /* 0x000fd00000000000 */
[----:B------:R-:W0:Y:S02]  /*0d40*/  USETMAXREG.TRY_ALLOC.CTAPOOL UP0, 0xe8 ;  /* 0x000000e8000079c8 */ /* 0x000e240008000600 */
[----:B0-----:R-:W-:-:S13]  /*0d50*/  PLOP3.LUT P0, PT, PT, PT, UP0, 0x80, 0x0 ;  /* 0x000000000000781c */ /* 0x001fda0003f0f008 */
[----:B------:R-:W-:Y:S05]  /*0d60*/  @!P0 BRA `(.L_x_5) ;  /* 0xfffffffc00f08947 */ /* 0x000fea000383ffff */
[----:B------:R-:W-:Y:S01]  /*0d70*/  ULDC.64 UR4, c[0x0][0x598] ;  /* 0x0001660000047ab9 */ /* 0x000fe20000000a00 */
[----:B------:R-:W-:Y:S01]  /*0d80*/  ULDC.64 UR36, c[0x0][0x208] ;  /* 0x0000820000247ab9 */ /* 0x000fe20000000a00 */
[----:B------:R-:W-:-:S04]  /*0d90*/  ISETP.NE.U32.AND P0, PT, RZ, UR4, PT ;  /* 0x00000004ff007c0c */ /* 0x000fc8000bf05070 */
[----:B------:R-:W-:-:S13]  /*0da0*/  ISETP.NE.AND.EX P0, PT, RZ, UR5, PT, P0 ;  /* 0x00000005ff007c0c */ /* 0x000fda000bf05300 */
[----:B------:R-:W-:Y:S05]  /*0db0*/  @!P0 BRA `(.L_x_8) ;  /* 0x00000000001c8947 */ /* 0x000fea0003800000 */
[----:B------:R-:W0:Y:S02]  /*0dc0*/  LDC.64 R4, c[0x0][0x598] ;  /* 0x00016600ff047b82 */ /* 0x000e240000000a00 */
[----:B0-----:R-:W2:Y:S02]  /*0dd0*/  LDG.E.64 R4, desc[UR36][R4.64] ;  /* 0x0000002404047981 */ /* 0x001ea4000c1e1b00 */
[----:B--2---:R-:W-:-:S04]  /*0de0*/  ISETP.NE.U32.AND P0, PT, R4, RZ, PT ;  /* 0x000000ff0400720c */ /* 0x004fc80003f05070 */
[----:B------:R-:W-:-:S13]  /*0df0*/  ISETP.NE.AND.EX P0, PT, R5, RZ, PT, P0 ;  /* 0x000000ff0500720c */ /* 0x000fda0003f05300 */
[----:B------:R-:W-:Y:S05]  /*0e00*/  @!P0 BRA `(.L_x_8) ;  /* 0x0000000000088947 */ /* 0x000fea0003800000 */
[----:B------:R0:W5:Y:S01]  /*0e10*/  LD.E R23, desc[UR36][R4.64] ;  /* 0x0000002404177980 */ /* 0x000162000c101900 */
[----:B------:R-:W-:Y:S05]  /*0e20*/  BRA `(.L_x_9) ;  /* 0x0000000000247947 */ /* 0x000fea0003800000 */
.L_x_8:
[----:B------:R-:W-:Y:S02]  /*0e30*/  ULDC.64 UR4, c[0x0][0x588] ;  /* 0x0001620000047ab9 */ /* 0x000fe40000000a00 */
[----:B------:R-:W-:-:S04]  /*0e40*/  ISETP.NE.U32.AND P0, PT, RZ, UR4, PT ;  /* 0x00000004ff007c0c */ /* 0x000fc8000bf05070 */
[----:B------:R-:W-:-:S13]  /*0e50*/  ISETP.NE.AND.EX P0, PT, RZ, UR5, PT, P0 ;  /* 0x00000005ff007c0c */ /* 0x000fda000bf05300 */
[----:B------:R-:W-:Y:S05]  /*0e60*/  @!P0 BRA `(.L_x_10) ;  /* 0x00000000000c8947 */ /* 0x000fea0003800000 */
[----:B------:R-:W0:Y:S02]  /*0e70*/  LDC.64 R4, c[0x0][0x588] ;  /* 0x00016200ff047b82 */ /* 0x000e240000000a00 */
[----:B0-----:R1:W5:Y:S01]  /*0e80*/  LDG.E R23, desc[UR36][R4.64] ;  /* 0x0000002404177981 */ /* 0x001362000c1e1900 */
[----:B------:R-:W-:Y:S05]  /*0e90*/  BRA `(.L_x_9) ;  /* 0x0000000000087947 */ /* 0x000fea0003800000 */
.L_x_10:
[----:B------:R-:W-:Y:S02]  /*0ea0*/  ULDC UR4, c[0x0][0x580] ;  /* 0x0001600000047ab9 */ /* 0x000fe40000000800 */
[----:B------:R-:W-:-:S07]  /*0eb0*/  IMAD.U32 R23, RZ, RZ, UR4 ;  /* 0x00000004ff177e24 */ /* 0x000fce000f8e00ff */
.L_x_9:
[----:B------:R-:W-:Y:S02]  /*0ec0*/  ULDC.64 UR4, c[0x0][0x5a0] ;  /* 0x0001680000047ab9 */ /* 0x000fe40000000a00 */
[----:B------:R-:W-:-:S04]  /*0ed0*/  ISETP.NE.U32.AND P0, PT, RZ, UR4, PT ;  /* 0x00000004ff007c0c */ /* 0x000fc8000bf05070 */
[----:B------:R-:W-:-:S13]  /*0ee0*/  ISETP.NE.AND.EX P0, PT, RZ, UR5, PT, P0 ;  /* 0x00000005ff007c0c */ /* 0x000fda000bf05300 */
[----:B------:R-:W-:Y:S05]  /*0ef0*/  @!P0 BRA `(.L_x_11) ;  /* 0x00000000001c8947 */ /* 0x000fea0003800000 */
[----:B01----:R-:W0:Y:S02]  /*0f00*/  LDC.64 R4, c[0x0][0x5a0] ;  /* 0x00016800ff047b82 */ /* 0x003e240000000a00 */
[----:B0-----:R-:W2:Y:S02]  /*0f10*/  LDG.E.64 R4, desc[UR36][R4.64] ;  /* 0x0000002404047981 */ /* 0x001ea4000c1e1b00 */
[----:B--2---:R-:W-:-:S04]  /*0f20*/  ISETP.NE.U32.AND P0, PT, R4, RZ, PT ;  /* 0x000000ff0400720c */ /* 0x004fc80003f05070 */
[----:B------:R-:W-:-:S13]  /*0f30*/  ISETP.NE.AND.EX P0, PT, R5, RZ, PT, P0 ;  /* 0x000000ff0500720c */ /* 0x000fda0003f05300 */
[----:B------:R-:W-:Y:S05]  /*0f40*/  @!P0 BRA `(.L_x_11) ;  /* 0x0000000000088947 */ /* 0x000fea0003800000 */
[----:B------:R0:W5:Y:S01]  /*0f50*/  LD.E R88, desc[UR36][R4.64] ;  /* 0x0000002404587980 */ /* 0x000162000c101900 */
[----:B------:R-:W-:Y:S05]  /*0f60*/  BRA `(.L_x_12) ;  /* 0x0000000000247947 */ /* 0x000fea0003800000 */
.L_x_11:
[----:B------:R-:W-:Y:S02]  /*0f70*/  ULDC.64 UR4, c[0x0][0x590] ;  /* 0x0001640000047ab9 */ /* 0x000fe40000000a00 */
[----:B------:R-:W-:-:S04]  /*0f80*/  ISETP.NE.U32.AND P0, PT, RZ, UR4, PT ;  /* 0x00000004ff007c0c */ /* 0x000fc8000bf05070 */
[----:B------:R-:W-:-:S13]  /*0f90*/  ISETP.NE.AND.EX P0, PT, RZ, UR5, PT, P0 ;  /* 0x00000005ff007c0c */ /* 0x000fda000bf05300 */
[----:B------:R-:W-:Y:S05]  /*0fa0*/  @!P0 BRA `(.L_x_13) ;  /* 0x00000000000c8947 */ /* 0x000fea0003800000 */
[----:B01----:R-:W0:Y:S02]  /*0fb0*/  LDC.64 R4, c[0x0][0x590] ;  /* 0x00016400ff047b82 */ /* 0x003e240000000a00 */
[----:B0-----:R1:W5:Y:S01]  /*0fc0*/  LDG.E R88, desc[UR36][R4.64] ;  /* 0x0000002404587981 */ /* 0x001362000c1e1900 */
[----:B------:R-:W-:Y:S05]  /*0fd0*/  BRA `(.L_x_12) ;  /* 0x0000000000087947 */ /* 0x000fea0003800000 */
.L_x_13:
[----:B------:R-:W-:Y:S02]  /*0fe0*/  ULDC UR4, c[0x0][0x584] ;  /* 0x0001610000047ab9 */ /* 0x000fe40000000800 */
[----:B------:R-:W-:-:S07]  /*0ff0*/  IMAD.U32 R88, RZ, RZ, UR4 ;  /* 0x00000004ff587e24 */ /* 0x000fce000f8e00ff */
.L_x_12:
[----:B------:R-:W-:-:S13]  /*1000*/  LOP3.LUT P0, RZ, R0, 0xff, RZ, 0xc0, !PT ;  /* 0x000000ff00ff7812 */ /* 0x000fda000780c0ff */
[----:B------:R-:W-:Y:S05]  /*1010*/  @!P0 EXIT ;  /* 0x000000000000894d */ /* 0x000fea0003800000 */
[----:B------:R-:W-:Y:S01]  /*1020*/  ULDC UR4, c[0x0][0x28c] ;  /* 0x0000a30000047ab9 */ /* 0x000fe20000000800 */
[----:B------:R-:W-:Y:S01]  /*1030*/  LOP3.LUT R90, R19, 0x1, RZ, 0xfc, !PT ;  /* 0x00000001135a7812 */ /* 0x000fe200078efcff */
[----:B------:R-:W-:Y:S01]  /*1040*/  UIADD3 UR4, UR4, 0x1f, URZ ;  /* 0x0000001f04047890 */ /* 0x000fe2000fffe03f */
[----:B------:R-:W-:Y:S01]  /*1050*/  UMOV UR38, URZ ;  /* 0x0000003f00267c82 */ /* 0x000fe20008000000 */
[----:B------:R-:W-:Y:S02]  /*1060*/  UMOV UR39, URZ ;  /* 0x0000003f00277c82 */ /* 0x000fe40008000000 */
[----:B------:R-:W-:-:S04]  /*1070*/  USHF.R.S32.HI UR5, URZ, 0x1f, UR4 ;  /* 0x0000001f3f057899 */ /* 0x000fc80008011404 */
[----:B------:R-:W-:-:S04]  /*1080*/  ULEA.HI UR5, UR5, UR4, URZ, 0x5 ;  /* 0x0000000405057291 */ /* 0x000fc8000f8f283f */
[----:B------:R-:W-:-:S12]  /*1090*/  USHF.R.S32.HI UR40, URZ, 0x5, UR5 ;  /* 0x000000053f287899 */ /* 0x000fd80008011405 */
.L_x_159:
[----:B------:R-:W-:Y:S01]  /*10a0*/  LOP3.LUT R0, R18, 0x80, RZ, 0xc0, !PT ;  /* 0x0000008012007812 */ /* 0x000fe200078ec0ff */
[----:B--2---:R-:W2:Y:S01]  /*10b0*/  S2UR UR7, SR_CgaCtaId ;  /* 0x00000000000779c3 */ /* 0x004ea20000008800 */
[----:B------:R-:W-:Y:S02]  /*10c0*/  UMOV UR6, 0x400 ;  /* 0x0000040000067882 */ /* 0x000fe40000000000 */
[----:B------:R-:W-:-:S06]  /*10d0*/  SHF.R.U32.HI R0, RZ, 0x7, R0 ;  /* 0x00000007ff007819 */ /* 0x000fcc0000011600 */
[----:B---3--:R-:W3:Y:S01]  /*10e0*/  SHFL.IDX PT, R0, R0, RZ, 0x1f ;  /* 0x00001fff00007589 */ /* 0x008ee200000e0000 */
[----:B--2---:R-:W-:Y:S01]  /*10f0*/  ULEA UR42, UR7, UR6, 0x18 ;  /* 0x00000006072a7291 */ /* 0x004fe2000f8ec03f */
[----:B---3--:R-:W-:-:S13]  /*1100*/  R2UR UR4, R0 ;  /* 0x00000000000472ca */ /* 0x008fda00000e0000 */
[----:B------:R-:W-:-:S04]  /*1110*/  ULEA.HI UR5, UR4, UR4, URZ, 0x1 ;  /* 0x0000000404057291 */ /* 0x000fc8000f8f083f */
[----:B------:R-:W-:-:S04]  /*1120*/  ULOP3.LUT UR5, UR5, 0xffffe, URZ, 0xc0, !UPT ;  /* 0x000ffffe05057892 */ /* 0x000fc8000f8ec03f */
[----:B------:R-:W-:-:S03]  /*1130*/  UIADD3 UR5, UR4, -UR5, URZ ;  /* 0x8000000504057290 */ /* 0x000fc6000fffe03f */
[----:B------:R-:W-:Y:S01]  /*1140*/  ULDC UR4, c[0x0][0x28c] ;  /* 0x0000a30000047ab9 */ /* 0x000fe20000000800 */
[----:B------:R-:W-:Y:S01]  /*1150*/  ULEA UR5, UR5, UR42, 0xc ;  /* 0x0000002a05057291 */ /* 0x000fe2000f8e603f */
[----:B------:R-:W-:-:S03]  /*1160*/  ISETP.LT.AND P0, PT, RZ, UR4, PT ;  /* 0x00000004ff007c0c */ /* 0x000fc6000bf01270 */
[----:B------:R-:W-:-:S04]  /*1170*/  UIADD3 UR5, UR5, 0x200, URZ ;  /* 0x0000020005057890 */ /* 0x000fc8000fffe03f */
[----:B------:R-:W-:-:S04]  /*1180*/  USHF.R.U32.HI UR5, URZ, 0x4, UR5 ;  /* 0x000000043f057899 */ /* 0x000fc80008011605 */
[----:B------:R-:W-:Y:S02]  /*1190*/  ULOP3.LUT UR41, UR5, 0x3fff, URZ, 0xc0, !UPT ;  /* 0x00003fff05297892 */ /* 0x000fe4000f8ec03f */
[----:B-1--45:R-:W-:Y:S10]  /*11a0*/  @P0 BRA `(.L_x_14) ;  /* 0x0000000000400947 */ /* 0x032ff40003800000 */
[----:B------:R-:W-:Y:S01]  /*11b0*/  MOV R0, 0x0 ;  /* 0x0000000000007802 */ /* 0x000fe20000000f00 */
[----:B------:R-:W-:Y:S01]  /*11c0*/  ULDC.64 UR4, c[0x4][0x68] ;  /* 0x01001a0000047ab9 */ /* 0x000fe20000000a00 */
[----:B------:R-:W-:Y:S01]  /*11d0*/  ULDC.64 UR6, c[0x4][0x8] ;  /* 0x0100020000067ab9 */ /* 0x000fe20000000a00 */
[----:B01----:R-:W-:Y:S01]  /*11e0*/  IMAD.U32 R4, RZ, RZ, UR4 ;  /* 0x00000004ff047e24 */ /* 0x003fe2000f8e00ff */
[----:B------:R0:W1:Y:S01]  /*11f0*/  LDC.64 R14, c[0x4][R0] ;  /* 0x01000000000e7b82 */ /* 0x0000620000000a00 */
[----:B------:R-:W-:Y:S01]  /*1200*/  IMAD.U32 R5, RZ, RZ, UR5 ;  /* 0x00000005ff057e24 */ /* 0x000fe2000f8e00ff */
[----:B------:R-:W-:Y:S01]  /*1210*/  ULDC.64 UR4, c[0x4][0x70] ;  /* 0x01001c0000047ab9 */ /* 0x000fe20000000a00 */
[----:B------:R-:W-:Y:S02]  /*1220*/  IMAD.U32 R10, RZ, RZ, UR6 ;  /* 0x00000006ff0a7e24 */ /* 0x000fe4000f8e00ff */
[----:B------:R-:W-:Y:S02]  /*1230*/  IMAD.U32 R6, RZ, RZ, UR4 ;  /* 0x00000004ff067e24 */ /* 0x000fe4000f8e00ff */
[----:B------:R-:W-:-:S02]  /*1240*/  IMAD.U32 R7, RZ, RZ, UR5 ;  /* 0x00000005ff077e24 */ /* 0x000fc4000f8e00ff */
[----:B------:R-:W-:Y:S02]  /*1250*/  IMAD.U32 R11, RZ, RZ, UR7 ;  /* 0x00000007ff0b7e24 */ /* 0x000fe4000f8e00ff */
[----:B------:R-:W-:Y:S02]  /*1260*/  IMAD.MOV.U32 R8, RZ, RZ, 0x1e1 ;  /* 0x000001e1ff087424 */ /* 0x000fe400078e00ff */
[----:B------:R-:W-:Y:S02]  /*1270*/  IMAD.MOV.U32 R12, RZ, RZ, 0x1 ;  /* 0x00000001ff0c7424 */ /* 0x000fe400078e00ff */
[----:B0-----:R-:W-:-:S07]  /*1280*/  IMAD.MOV.U32 R13, RZ, RZ, RZ ;  /* 0x000000ffff0d7224 */ /* 0x001fce00078e00ff */
[----:B------:R-:W-:-:S07]  /*1290*/  LEPC R20, `(.L_x_14) ;  /* 0x000000001014794e */ /* 0x000fce0000000000 */
[----:B-1---5:R-:W-:Y:S05]  /*12a0*/  CALL.ABS.NOINC R14 ;  /* 0x000000000e007343 */ /* 0x022fea0003c00000 */
.L_x_14:
[----:B------:R-:W-:-:S13]  /*12b0*/  ISETP.NE.AND P0, PT, R90, 0x3, PT ;  /* 0x000000035a00780c */ /* 0x000fda0003f05270 */
[----:B------:R-:W-:Y:S05]  /*12c0*/  @!P0 BRA `(.L_x_15) ;  /* 0x0000000000048947 */ /* 0x000fea0003800000 */
[----:B------:R-:W-:Y:S01]  /*12d0*/  BPT.TRAP 0x1 ;  /* 0x000000040000795c */ /* 0x000fe20000300000 */
.L_x_15:
[----:B------:R-:W-:Y:S02]  /*12e0*/  IMAD.U32 R3, RZ, RZ, UR39 ;  /* 0x00000027ff037e24 */ /* 0x000fe4000f8e00ff */
[----:B------:R-:W-:-:S03]  /*12f0*/  IMAD.U32 R0, RZ, RZ, UR38 ;  /* 0x00000026ff007e24 */ /* 0x000fc6000f8e00ff */
[----:B------:R-:W-:Y:S02]  /*1300*/  LEA R3, R3, UR42, 0x3 ;  /* 0x0000002a03037c11 */ /* 0x000fe4000f8e18ff */
[----:B------:R-:W-:-:S04]  /*1310*/  SHF.L.U32 R0, R0, 0x1f, RZ ;  /* 0x0000001f00007819 */ /* 0x000fc800000006ff */
[----:B------:R2:W3:Y:S01]  /*1320*/  SYNCS.PHASECHK.TRANS64.TRYWAIT P1, [R3+URZ], R0 ;  /* 0x00000000030075a7 */ /* 0x0004e2000802017f */
[----:B------:R-:W-:Y:S05]  /*1330*/  @!P0 BRA `(.L_x_16) ;  /* 0x0000000000048947 */ /* 0x000fea0003800000 */
[----:B------:R-:W-:Y:S01]  /*1340*/  BPT.TRAP 0x1 ;  /* 0x000000040000795c */ /* 0x000fe20000300000 */
.L_x_16:
[----:B---3--:R-:W-:Y:S05]  /*1350*/  @P1 BRA `(.L_x_17) ;  /* 0x0000000000081947 */ /* 0x008fea0003800000 */
[----:B------:R-:W3:Y:S02]  /*1360*/  SYNCS.PHASECHK.TRANS64.TRYWAIT P1, [R3+URZ], R0 ;  /* 0x00000000030075a7 */ /* 0x000ee4000802017f */
[----:B---3--:R-:W-:Y:S05]  /*1370*/  @!P1 BRA `(.L_x_18) ;  /* 0x0000006c00049947 */ /* 0x008fea0003800000 */
.L_x_17:
[----:B------:R-:W-:-:S04]  /*1380*/  UISETP.LT.AND UP0, UPT, UR40, 0x1, UPT ;  /* 0x000000012800788c */ /* 0x000fc8000bf01270 */
[----:B------:R-:W-:-:S04]  /*1390*/  USEL UR4, UR40, 0x1, UP0 ;  /* 0x0000000128047887 */ /* 0x000fc80008000000 */
[----:B------:R-:W-:-:S06]  /*13a0*/  UIADD3 UR4, UR40, -UR4, URZ ;  /* 0x8000000428047290 */ /* 0x000fcc000fffe03f */
[----:B--23--:R-:W-:Y:S01]  /*13b0*/  IMAD.U32 R0, RZ, RZ, UR4 ;  /* 0x00000004ff007e24 */ /* 0x00cfe2000f8e00ff */
[----:B------:R-:W-:Y:S05]  /*13c0*/  WARPSYNC.ALL ;  /* 0x0000000000007948 */ /* 0x000fea0003800000 */
[----:B------:R-:W-:Y:S01]  /*13d0*/  ISETP.GE.AND P1, PT, R0, 0x1, PT ;  /* 0x000000010000780c */ /* 0x000fe20003f26270 */
[----:B------:R-:W-:Y:S01]  /*13e0*/  UIADD3 UR4, UR42, 0x1c200, URZ ;  /* 0x0001c2002a047890 */ /* 0x000fe2000fffe03f */
[----:B------:R-:W-:Y:S01]  /*13f0*/  WARPGROUP.ARRIVE ;  /* 0x00000000000079c5 */ /* 0x000fe20000000000 */
[----:B------:R-:W-:Y:S02]  /*1400*/  ULOP3.LUT UR41, UR41, 0x10000, URZ, 0xfc, !UPT ;  /* 0x0001000029297892 */ /* 0x000fe4000f8efc3f */
[----:B------:R-:W-:Y:S01]  /*1410*/  USHF.R.U32.HI UR4, URZ, 0x4, UR4 ;  /* 0x000000043f047899 */ /* 0x000fe20008011604 */
[----:B------:R-:W-:Y:S01]  /*1420*/  UMOV UR5, 0x80000020 ;  /* 0x8000002000057882 */ /* 0x000fe20000000000 */
[----:B------:R-:W-:-:S02]  /*1430*/  UMOV UR7, 0x80000020 ;  /* 0x8000002000077882 */ /* 0x000fc40000000000 */
[----:B------:R-:W-:-:S04]  /*1440*/  ULOP3.LUT UR4, UR4, 0x3fff, URZ, 0xc0, !UPT ;  /* 0x00003fff04047892 */ /* 0x000fc8000f8ec03f */
[----:B------:R-:W-:Y:S02]  /*1450*/  ULOP3.LUT UR10, UR4, 0x10000, URZ, 0xfc, !UPT ;  /* 0x00010000040a7892 */ /* 0x000fe4000f8efc3f */
[----:B------:R-:W-:Y:S02]  /*1460*/  ULEA UR4, UR39, UR41, 0x9 ;  /* 0x0000002927047291 */ /* 0x000fe4000f8e483f */
[----:B------:R-:W-:-:S09]  /*1470*/  ULEA UR6, UR39, UR10, 0x9 ;  /* 0x0000000a27067291 */ /* 0x000fd2000f8e483f */
[----:B------:R-:W-:Y:S01]  /*1480*/  HGMMA.64x128x16.F32.BF16 R24, gdesc[UR4], RZ, !UPT, gsb0 ;  /* 0x01e00000041879f0 */ /* 0x000fe2000c0018ff */
[----:B------:R-:W-:Y:S02]  /*1490*/  UIADD3 UR4, UR4, 0x2, URZ ;  /* 0x0000000204047890 */ /* 0x000fe4000fffe03f */
[----:B------:R-:W-:Y:S01]  /*14a0*/  UIADD3 UR6, UR6, 0x2, URZ ;  /* 0x0000000206067890 */ /* 0x000fe2000fffe03f */
[----:B------:R-:W-:Y:S01]  /*14b0*/  UMOV UR5, 0x80000020 ;  /* 0x8000002000057882 */ /* 0x000fe20000000000 */
[----:B------:R-:W-:Y:S01]  /*14c0*/  UMOV UR7, 0x80000020 ;  /* 0x8000002000077882 */ /* 0x000fe20000000000 */
[----:B------:R-:W-:Y:S02]  /*14d0*/  WARPGROUP.DEPBAR.LE gsb0, 0x0 ;  /* 0x00008000000079c5 */ /* 0x000fe40000010000 */
[----:B------:R-:W-:-:S06]  /*14e0*/  WARPGROUP.ARRIVE ;  /* 0x00000000000079c5 */ /* 0x000fcc0000000000 */
[----:B------:R-:W-:Y:S03]  /*14f0*/  HGMMA.64x128x16.F32.BF16 R24, gdesc[UR4], R24, gsb0 ;  /* 0x01e00000041879f0 */ /* 0x000fe60008001818 */
[----:B------:R-:W-:Y:S02]  /*1500*/  WARPGROUP.DEPBAR.LE gsb0, 0x0 ;  /* 0x00008000000079c5 */ /* 0x000fe40000010000 */
[----:B------:R-:W-:Y:S05]  /*1510*/  @!P1 BRA `(.L_x_19) ;  /* 0x0000000000d89947 */ /* 0x000fea0003800000 */
[----:B------:R-:W-:Y:S02]  /*1520*/  UIADD3 UR4, UR39, 0x1, URZ ;  /* 0x0000000127047890 */ /* 0x000fe4000fffe03f */
[----:B------:R-:W-:Y:S02]  /*1530*/  UMOV UR9, UR39 ;  /* 0x0000002700097c82 */ /* 0x000fe40008000000 */
[----:B------:R-:W-:-:S04]  /*1540*/  UISETP.NE.AND UP0, UPT, UR4, 0xe, UPT ;  /* 0x0000000e0400788c */ /* 0x000fc8000bf05270 */
[----:B------:R-:W-:Y:S02]  /*1550*/  USEL UR5, URZ, 0x1, UP0 ;  /* 0x000000013f057887 */ /* 0x000fe40008000000 */
[----:B------:R-:W-:Y:S02]  /*1560*/  USEL UR8, UR4, URZ, UP0 ;  /* 0x0000003f04087287 */ /* 0x000fe40008000000 */
[----:B------:R-:W-:-:S06]  /*1570*/  ULOP3.LUT UR5, UR38, UR5, URZ, 0x3c, !UPT ;  /* 0x0000000526057292 */ /* 0x000fcc000f8e3c3f */
[----:B01----:R-:W-:-:S07]  /*1580*/  IMAD.U32 R5, RZ, RZ, UR5 ;  /* 0x00000005ff057e24 */ /* 0x003fce000f8e00ff */
.L_x_26:
[----:B01----:R-:W-:Y:S05]  /*1590*/  @!P0 BRA `(.L_x_20) ;  /* 0x0000000000048947 */ /* 0x003fea0003800000 */
[----:B------:R-:W-:Y:S01]  /*15a0*/  BPT.TRAP 0x1 ;  /* 0x000000040000795c */ /* 0x000fe20000300000 */
.L_x_20:
[----:B------:R-:W0:Y:S01]  /*15b0*/  S2UR UR5, SR_CgaCtaId ;  /* 0x00000000000579c3 */ /* 0x000e220000008800 */
[----:B------:R-:W-:Y:S01]  /*15c0*/  UMOV UR4, 0x400 ;  /* 0x0000040000047882 */ /* 0x000fe20000000000 */
[----:B------:R-:W-:Y:S01]  /*15d0*/  SHF.L.U32 R3, R5, 0x1f, RZ ;  /* 0x0000001f05037819 */ /* 0x000fe200000006ff */
[----:B0-----:R-:W-:-:S04]  /*15e0*/  ULEA UR11, UR5, UR4, 0x18 ;  /* 0x00000004050b7291 */ /* 0x001fc8000f8ec03f */
[----:B------:R-:W-:-:S09]  /*15f0*/  ULEA UR4, UR8, UR11, 0x3 ;  /* 0x0000000b08047291 */ /* 0x000fd2000f8e183f */
[----:B------:R0:W1:Y:S01]  /*1600*/  SYNCS.PHASECHK.TRANS64.TRYWAIT P1, [UR4], R3 ;  /* 0x00000003ff0075a7 */ /* 0x0000620008020144 */
[----:B------:R-:W-:Y:S05]  /*1610*/  @!P0 BRA `(.L_x_21) ;  /* 0x0000000000048947 */ /* 0x000fea0003800000 */
[----:B------:R-:W-:Y:S01]  /*1620*/  BPT.TRAP 0x1 ;  /* 0x000000040000795c */ /* 0x000fe20000300000 */
.L_x_21:
[----:B-1----:R-:W-:Y:S05]  /*1630*/  @P1 BRA `(.L_x_22) ;  /* 0x0000000000081947 */ /* 0x002fea0003800000 */
[----:B------:R-:W1:Y:S02]  /*1640*/  SYNCS.PHASECHK.TRANS64.TRYWAIT P1, [UR4], R3 ;  /* 0x00000003ff0075a7 */ /* 0x000e640008020144 */
[----:B-1----:R-:W-:Y:S05]  /*1650*/  @!P1 BRA `(.L_x_23) ;  /* 0x0000006800609947 */ /* 0x002fea0003800000 */
.L_x_22:
[----:B------:R-:W-:Y:S01]  /*1660*/  ULEA UR4, UR8, UR41, 0x9 ;  /* 0x0000002908047291 */ /* 0x000fe2000f8e483f */
[----:B------:R-:W-:Y:S01]  /*1670*/  WARPGROUP.ARRIVE ;  /* 0x00000000000079c5 */ /* 0x000fe20000000000 */
[----:B------:R-:W-:Y:S01]  /*1680*/  ULEA UR6, UR8, UR10, 0x9 ;  /* 0x0000000a08067291 */ /* 0x000fe2000f8e483f */
[----:B------:R-:W-:Y:S01]  /*1690*/  UMOV UR5, 0x80000020 ;  /* 0x8000002000057882 */ /* 0x000fe20000000000 */
[----:B------:R-:W-:-:S07]  /*16a0*/  UMOV UR7, 0x80000020 ;  /* 0x8000002000077882 */ /* 0x000fce0000000000 */
[----:B------:R-:W-:Y:S01]  /*16b0*/  HGMMA.64x128x16.F32.BF16 R24, gdesc[UR4], R24, gsb0 ;  /* 0x01e00000041879f0 */ /* 0x000fe20008001818 */
        /* <DEDUP_REMOVED lines=9> */
[----:B------:R-:W-:Y:S01]  /*1750*/  BPT.TRAP 0x1 ;  /* 0x000000040000795c */ /* 0x000fe20000300000 */
.L_x_24:
[----:B------:R-:W-:Y:S01]  /*1760*/  ULEA UR4, UR9, UR11, 0x3 ;  /* 0x0000000b09047291 */ /* 0x000fe2000f8e183f */
[----:B------:R-:W-:-:S03]  /*1770*/  ISETP.GT.U32.AND P1, PT, R19, 0x1, PT ;  /* 0x000000011300780c */ /* 0x000fc60003f24070 */
[----:B------:R-:W-:-:S04]  /*1780*/  UIADD3 UR4, UR4, 0x70, URZ ;  /* 0x0000007004047890 */ /* 0x000fc8000fffe03f */
[----:B------:R-:W-:-:S09]  /*1790*/  UPRMT UR4, URZ, 0x654, UR4 ;  /* 0x000006543f047896 */ /* 0x000fd20008000004 */
[----:B------:R-:W-:Y:S01]  /*17a0*/  SYNCS.ARRIVE.TRANS64.RED.A1T0 RZ, [UR4], RZ ;  /* 0x000000ffffff79a7 */ /* 0x000fe20008100404 */
[----:B------:R-:W-:Y:S05]  /*17b0*/  @P1 BRA `(.L_x_25) ;  /* 0x0000000000041947 */ /* 0x000fea0003800000 */
[----:B------:R-:W-:Y:S01]  /*17c0*/  BPT.TRAP 0x1 ;  /* 0x000000040000795c */ /* 0x000fe20000300000 */
.L_x_25:
[----:B------:R-:W-:Y:S01]  /*17d0*/  UIADD3 UR8, UR8, 0x1, URZ ;  /* 0x0000000108087890 */ /* 0x000fe2000fffe03f */
[C---:B------:R-:W-:Y:S01]  /*17e0*/  ISETP.GT.AND P1, PT, R0.reuse, 0x1, PT ;  /* 0x000000010000780c */ /* 0x040fe20003f24270 */
[----:B------:R-:W-:Y:S01]  /*17f0*/  UIADD3 UR9, UR9, 0x1, URZ ;  /* 0x0000000109097890 */ /* 0x000fe2000fffe03f */
[----:B------:R-:W-:Y:S01]  /*1800*/  VIADD R0, R0, 0xffffffff ;  /* 0xffffffff00007836 */ /* 0x000fe20000000000 */
[----:B------:R-:W-:Y:S02]  /*1810*/  UISETP.NE.AND UP0, UPT, UR8, 0xe, UPT ;  /* 0x0000000e0800788c */ /* 0x000fe4000bf05270 */
[----:B------:R-:W-:Y:S02]  /*1820*/  UISETP.NE.AND UP1, UPT, UR9, 0xe, UPT ;  /* 0x0000000e0900788c */ /* 0x000fe4000bf25270 */
[----:B------:R-:W-:Y:S02]  /*1830*/  USEL UR4, URZ, 0x1, UP0 ;  /* 0x000000013f047887 */ /* 0x000fe40008000000 */
[----:B------:R-:W-:-:S02]  /*1840*/  USEL UR8, UR8, URZ, UP0 ;  /* 0x0000003f08087287 */ /* 0x000fc40008000000 */
[----:B------:R-:W-:Y:S02]  /*1850*/  USEL UR9, UR9, URZ, UP1 ;  /* 0x0000003f09097287 */ /* 0x000fe40008800000 */
[----:B------:R-:W-:Y:S01]  /*1860*/  LOP3.LUT R5, R5, UR4, RZ, 0x3c, !PT ;  /* 0x0000000405057c12 */ /* 0x000fe2000f8e3cff */
[----:B------:R-:W-:Y:S09]  /*1870*/  @P1 BRA `(.L_x_26) ;  /* 0xfffffffc00441947 */ /* 0x000ff2000383ffff */
.L_x_19:
[----:B------:R-:W2:Y:S02]  /*1880*/  LDC R0, c[0x0][0x28c] ;  /* 0x0000a300ff007b82 */ /* 0x000ea40000000800 */
[----:B--2---:R-:W-:-:S13]  /*1890*/  ISETP.GE.AND P1, PT, R0, 0x1, PT ;  /* 0x000000010000780c */ /* 0x004fda0003f26270 */
[----:B------:R-:W-:Y:S05]  /*18a0*/  @!P1 BRA `(.L_x_27) ;  /* 0x00000000004c9947 */ /* 0x000fea0003800000 */
[----:B------:R-:W-:Y:S05]  /*18b0*/  @!P0 BRA `(.L_x_28) ;  /* 0x0000000000048947 */ /* 0x000fea0003800000 */
[----:B------:R-:W-:Y:S01]  /*18c0*/  BPT.TRAP 0x1 ;  /* 0x000000040000795c */ /* 0x000fe20000300000 */
.L_x_28:
[----:B------:R-:W-:Y:S01]  /*18d0*/  UISETP.LT.AND UP0, UPT, UR40, 0x1, UPT ;  /* 0x000000012800788c */ /* 0x000fe2000bf01270 */
[----:B------:R-:W2:Y:S01]  /*18e0*/  S2UR UR7, SR_CgaCtaId ;  /* 0x00000000000779c3 */ /* 0x000ea20000008800 */
[----:B------:R-:W-:Y:S02]  /*18f0*/  ISETP.GT.U32.AND P0, PT, R19, 0x1, PT ;  /* 0x000000011300780c */ /* 0x000fe40003f04070 */
[----:B------:R-:W-:-:S04]  /*1900*/  USEL UR6, UR40, 0x1, UP0 ;  /* 0x0000000128067887 */ /* 0x000fc80008000000 */
[----:B------:R-:W-:-:S04]  /*1910*/  UIADD3 UR6, UR39, UR40, -UR6 ;  /* 0x0000002827067290 */ /* 0x000fc8000fffe806 */
[----:B------:R-:W-:-:S04]  /*1920*/  USHF.R.U32.HI UR4, URZ, 0x1, UR6 ;  /* 0x000000013f047899 */ /* 0x000fc80008011606 */
[----:B------:R-:W-:-:S04]  /*1930*/  UIMAD.WIDE.U32 UR4, UR4, -0x6db6db6d, URZ ;  /* 0x92492493040478a5 */ /* 0x000fc8000f8e003f */
[----:B------:R-:W-:-:S03]  /*1940*/  USHF.R.U32.HI UR4, URZ, 0x2, UR5 ;  /* 0x000000023f047899 */ /* 0x000fc60008011605 */
[----:B------:R-:W-:Y:S01]  /*1950*/  UMOV UR5, 0x400 ;  /* 0x0000040000057882 */ /* 0x000fe20000000000 */
[----:B------:R-:W-:Y:S02]  /*1960*/  UIMAD UR6, UR4, -0xe, UR6 ;  /* 0xfffffff2040678a4 */ /* 0x000fe4000f8e0206 */
[----:B--2---:R-:W-:-:S04]  /*1970*/  ULEA UR5, UR7, UR5, 0x18 ;  /* 0x0000000507057291 */ /* 0x004fc8000f8ec03f */
[----:B------:R-:W-:-:S04]  /*1980*/  ULEA UR6, UR6, UR5, 0x3 ;  /* 0x0000000506067291 */ /* 0x000fc8000f8e183f */
[----:B------:R-:W-:-:S04]  /*1990*/  UIADD3 UR6, UR6, 0x70, URZ ;  /* 0x0000007006067890 */ /* 0x000fc8000fffe03f */
[----:B------:R-:W-:-:S09]  /*19a0*/  UPRMT UR6, URZ, 0x654, UR6 ;  /* 0x000006543f067896 */ /* 0x000fd20008000006 */
[----:B------:R-:W-:Y:S01]  /*19b0*/  SYNCS.ARRIVE.TRANS64.RED.A1T0 RZ, [UR6], RZ ;  /* 0x000000ffffff79a7 */ /* 0x000fe20008100406 */
[----:B------:R-:W-:Y:S05]  /*19c0*/  @P0 BRA `(.L_x_27) ;  /* 0x0000000000040947 */ /* 0x000fea0003800000 */
[----:B------:R-:W-:Y:S01]  /*19d0*/  BPT.TRAP 0x1 ;  /* 0x000000040000795c */ /* 0x000fe20000300000 */
.L_x_27:
[----:B------:R-:W2:Y:S01]  /*19e0*/  LDC R6, c[0x0][0x288] ;  /* 0x0000a200ff067b82 */ /* 0x000ea20000000800 */
[----:B------:R-:W-:Y:S01]  /*19f0*/  LOP3.LUT R0, R22, 0x1, RZ, 0xc0, !PT ;  /* 0x0000000116007812 */ /* 0x000fe200078ec0ff */
[----:B------:R-:W-:Y:S01]  /*1a00*/  IMAD.SHL.U32 R13, R92, 0x80, RZ ;  /* 0x000000805c0d7824 */ /* 0x000fe200078e00ff */
[----:B01----:R-:W-:Y:S01]  /*1a10*/  SHF.R.U32.HI R3, RZ, 0x2, R18 ;  /* 0x00000002ff037819 */ /* 0x003fe20000011612 */
[----:B------:R-:W-:Y:S01]  /*1a20*/  UIADD3 UR39, UR40, UR39, URZ ;  /* 0x0000002728277290 */ /* 0x000fe2000fffe03f */
[----:B------:R-:W-:Y:S01]  /*1a30*/  LOP3.LUT R4, R18, 0x60, RZ, 0xc0, !PT ;  /* 0x0000006012047812 */ /* 0x000fe200078ec0ff */
[----:B------:R-:W-:Y:S01]  /*1a40*/  IMAD.SHL.U32 R8, R0, 0x40, RZ ;  /* 0x0000004000087824 */ /* 0x000fe200078e00ff */
[----:B------:R-:W-:Y:S01]  /*1a50*/  LOP3.LUT R5, R18, 0x3, RZ, 0xc0, !PT ;  /* 0x0000000312057812 */ /* 0x000fe200078ec0ff */
[----:B------:R-:W-:Y:S01]  /*1a60*/  UISETP.GT.U32.AND UP0, UPT, UR39, 0xd, UPT ;  /* 0x0000000d2700788c */ /* 0x000fe2000bf04070 */
[----:B------:R-:W-:Y:S01]  /*1a70*/  LOP3.LUT R3, R3, 0x7, RZ, 0xc0, !PT ;  /* 0x0000000703037812 */ /* 0x000fe200078ec0ff */
[----:B------:R-:W-:Y:S01]  /*1a80*/  ULDC UR7, c[0x0][0x284] ;  /* 0x0000a10000077ab9 */ /* 0x000fe20000000800 */
[----:B------:R-:W-:Y:S01]  /*1a90*/  SHF.R.U32.HI R4, RZ, 0x1, R4 ;  /* 0x00000001ff047819 */ /* 0x000fe20000011604 */
[----:B------:R-:W-:Y:S01]  /*1aa0*/  USHF.R.U32.HI UR4, URZ, 0x1, UR39 ;  /* 0x000000013f047899 */ /* 0x000fe20008011627 */
[----:B------:R-:W-:Y:S01]  /*1ab0*/  SHF.R.S32.HI R21, RZ, 0x1f, R89 ;  /* 0x0000001fff157819 */ /* 0x000fe20000011459 */
[----:B------:R-:W-:Y:S01]  /*1ac0*/  UISETP.LT.U32.AND UP0, UPT, UR40, 0xe, UP0 ;  /* 0x0000000e2800788c */ /* 0x000fe20008701070 */
[--C-:B------:R-:W-:Y:S01]  /*1ad0*/  IADD3 R7, RZ, -R4, -R3.reuse ;  /* 0x80000004ff077210 */ /* 0x100fe20007ffe803 */
[----:B------:R-:W-:Y:S01]  /*1ae0*/  UISETP.GE.U32.AND UP1, UPT, UR40, 0xe, UPT ;  /* 0x0000000e2800788c */ /* 0x000fe2000bf26070 */
[----:B------:R-:W-:Y:S01]  /*1af0*/  LOP3.LUT R3, R8, 0x40, R3, 0xe2, !PT ;  /* 0x0000004008037812 */ /* 0x000fe200078ee203 */
[----:B------:R-:W-:Y:S01]  /*1b00*/  IMAD.SHL.U32 R8, R18, 0x2, RZ ;  /* 0x0000000212087824 */ /* 0x000fe200078e00ff */
[----:B------:R-:W-:Y:S01]  /*1b10*/  ULDC.64 UR8, c[0x0][0x5d0] ;  /* 0x0001740000087ab9 */ /* 0x000fe20000000a00 */
[----:B------:R-:W-:Y:S01]  /*1b20*/  UIMAD.WIDE.U32 UR4, UR4, -0x6db6db6d, URZ ;  /* 0x92492493040478a5 */ /* 0x000fe2000f8e003f */
[----:B------:R-:W-:Y:S01]  /*1b30*/  IMAD.WIDE R10, R91, 0x80, RZ ;  /* 0x000000805b0a7825 */ /* 0x000fe200078e02ff */
[----:B------:R-:W-:Y:S01]  /*1b40*/  USEL UR6, URZ, 0x1, !UP0 ;  /* 0x000000013f067887 */ /* 0x000fe2000c000000 */
[----:B------:R-:W-:Y:S01]  /*1b50*/  LOP3.LUT R8, R13, 0x6, R8, 0xf8, !PT ;  /* 0x000000060d087812 */ /* 0x000fe200078ef808 */
[----:B------:R-:W-:Y:S01]  /*1b60*/  USHF.R.U32.HI UR4, URZ, 0x2, UR5 ;  /* 0x000000023f047899 */ /* 0x000fe20008011605 */
[----:B--2---:R-:W-:Y:S01]  /*1b70*/  IMAD R12, R5, -0x2, R6 ;  /* 0xfffffffe050c7824 */ /* 0x004fe200078e0206 */
[----:B------:R-:W-:Y:S01]  /*1b80*/  ISETP.GE.AND P0, PT, R13, R6, PT ;  /* 0x000000060d00720c */ /* 0x000fe20003f06270 */
[----:B------:R-:W-:Y:S01]  /*1b90*/  IMAD.SHL.U32 R5, R91, 0x80, RZ ;  /* 0x000000805b057824 */ /* 0x000fe200078e00ff */
[----:B------:R-:W-:Y:S01]  /*1ba0*/  SHF.R.S32.HI R9, RZ, 0x1f, R8 ;  /* 0x0000001fff097819 */ /* 0x000fe20000011408 */
[----:B------:R-:W-:Y:S01]  /*1bb0*/  IMAD R6, R21, UR8, RZ ;  /* 0x0000000815067c24 */ /* 0x000fe2000f8e02ff */
[----:B------:R-:W-:Y:S01]  /*1bc0*/  ULOP3.LUT UR38, UR38, UR6, URZ, 0x3c, !UPT ;  /* 0x0000000626267292 */ /* 0x000fe2000f8e3c3f */
[----:B------:R-:W-:Y:S01]  /*1bd0*/  IMAD R0, R0, -0x40, R7 ;  /* 0xffffffc000007824 */ /* 0x000fe200078e0207 */
[----:B------:R-:W-:Y:S01]  /*1be0*/  ISETP.GE.OR P0, PT, R5, UR7, P0 ;  /* 0x0000000705007c0c */ /* 0x000fe20008706670 */
[C---:B------:R-:W-:Y:S01]  /*1bf0*/  IMAD R15, R89.reuse, UR9, R6 ;  /* 0x00000009590f7c24 */ /* 0x040fe2000f8e0206 */
[----:B------:R-:W-:Y:S01]  /*1c00*/  LOP3.LUT R105, R10, R3, R4, 0xfe, !PT ;  /* 0x000000030a697212 */ /* 0x000fe200078efe04 */
[----:B------:R-:W-:Y:S01]  /*1c10*/  IMAD.WIDE.U32 R6, R89, UR8, R8 ;  /* 0x0000000859067c25 */ /* 0x000fe2000f8e0008 */
[----:B------:R-:W-:Y:S01]  /*1c20*/  UIMAD UR39, UR4, -0xe, UR39 ;  /* 0xfffffff2042778a4 */ /* 0x000fe2000f8e0227 */
[----:B------:R-:W-:Y:S01]  /*1c30*/  IADD3 R3, -R5, UR7, R0 ;  /* 0x0000000705037c10 */ /* 0x000fe2000fffe100 */
[----:B------:R-:W-:Y:S01]  /*1c40*/  @UP1 ULOP3.LUT UR38, UR38, 0x1, UR4, 0x78, !UPT ;  /* 0x0000000126261892 */ /* 0x000fe2000f8e7804 */
[----:B------:R-:W-:-:S02]  /*1c50*/  IMAD.IADD R7, R7, 0x1, R15 ;  /* 0x0000000107077824 */ /* 0x000fc400078e020f */
[----:B------:R-:W-:Y:S02]  /*1c60*/  IMAD.IADD R4, R12, 0x1, -R13 ;  /* 0x000000010c047824 */ /* 0x000fe400078e0a0d */
[----:B------:R-:W-:Y:S02]  /*1c70*/  IMAD.MOV.U32 R0, RZ, RZ, -0x1 ;  /* 0xffffffffff007424 */ /* 0x000fe400078e00ff */
[----:B------:R-:W-:Y:S05]  /*1c80*/  @P0 BRA `(.L_x_29) ;  /* 0x0000004000240947 */ /* 0x000fea0003800000 */
[----:B------:R-:W0:Y:S01]  /*1c90*/  LDC.64 R98, c[0x0][0x5c8] ;  /* 0x00017200ff627b82 */ /* 0x000e220000000a00 */
[----:B-----5:R-:W-:Y:S01]  /*1ca0*/  FSETP.NEU.AND P0, PT, R88, RZ, PT ;  /* 0x000000ff5800720b */ /* 0x020fe20003f0d000 */
[----:B------:R-:W-:Y:S01]  /*1cb0*/  BSSY B0, `(.L_x_29) ;  /* 0x0000406000007945 */ /* 0x000fe20003800000 */
[----:B------:R-:W-:-:S04]  /*1cc0*/  ISETP.GT.AND P2, PT, R4, RZ, PT ;  /* 0x000000ff0400720c */ /* 0x000fc80003f44270 */
[----:B------:R-:W-:Y:S01]  /*1cd0*/  ISETP.GT.AND P1, PT, R3, RZ, P2 ;  /* 0x000000ff0300720c */ /* 0x000fe20001724270 */
[-C--:B0-----:R-:W-:Y:S02]  /*1ce0*/  IMAD R12, R11, R98.reuse, RZ ;  /* 0x000000620b0c7224 */ /* 0x081fe400078e02ff */
[----:B------:R-:W-:-:S04]  /*1cf0*/  IMAD.WIDE.U32 R92, R105, R98, R6 ;  /* 0x00000062695c7225 */ /* 0x000fc800078e0006 */
[----:B------:R-:W-:-:S04]  /*1d00*/  IMAD R5, R105, R99, R12 ;  /* 0x0000006369057224 */ /* 0x000fc800078e020c */
[----:B------:R-:W-:Y:S01]  /*1d10*/  IMAD.IADD R91, R93, 0x1, R5 ;  /* 0x000000015d5b7824 */ /* 0x000fe200078e0205 */
[----:B------:R-:W-:Y:S06]  /*1d20*/  @!P0 BRA `(.L_x_30) ;  /* 0x0000002c00288947 */ /* 0x000fec0003800000 */
[----:B------:R-:W0:Y:S01]  /*1d30*/  LDC.64 R96, c[0x0][0x5b8] ;  /* 0x00016e00ff607b82 */ /* 0x000e220000000a00 */
[----:B------:R-:W-:-:S07]  /*1d40*/  ULDC.64 UR4, c[0x0][0x5c0] ;  /* 0x0001700000047ab9 */ /* 0x000fce0000000a00 */
[----:B------:R-:W1:Y:S08]  /*1d50*/  LDC.64 R100, c[0x0][0x5b0] ;  /* 0x00016c00ff647b82 */ /* 0x000e700000000a00 */
[----:B------:R-:W2:Y:S01]  /*1d60*/  LDC.64 R102, c[0x0][0x5a8] ;  /* 0x00016a00ff667b82 */ /* 0x000ea20000000a00 */
[-C--:B0-----:R-:W-:Y:S02]  /*1d70*/  IMAD R6, R21, R96.reuse, RZ ;  /* 0x0000006015067224 */ /* 0x081fe400078e02ff */
[----:B------:R-:W-:-:S04]  /*1d80*/  IMAD.WIDE.U32 R94, R89, R96, R8 ;  /* 0x00000060595e7225 */ /* 0x000fc800078e0008 */
[----:B------:R-:W-:Y:S02]  /*1d90*/  IMAD R93, R89, R97, R6 ;  /* 0x00000061595d7224 */ /* 0x000fe400078e0206 */
[-C--:B-1----:R-:W-:Y:S02]  /*1da0*/  IMAD R10, R11, R100.reuse, RZ ;  /* 0x000000640b0a7224 */ /* 0x082fe400078e02ff */
[----:B------:R-:W-:Y:S02]  /*1db0*/  IMAD.IADD R13, R95, 0x1, R93 ;  /* 0x000000015f0d7824 */ /* 0x000fe400078e025d */
[----:B------:R-:W-:Y:S02]  /*1dc0*/  IMAD.MOV.U32 R12, RZ, RZ, R94 ;  /* 0x000000ffff0c7224 */ /* 0x000fe400078e005e */
[C---:B------:R-:W-:Y:S02]  /*1dd0*/  IMAD R97, R105.reuse, R101, R10 ;  /* 0x0000006569617224 */ /* 0x040fe400078e020a */
[----:B------:R-:W-:-:S04]  /*1de0*/  IMAD.WIDE.U32 R6, R105, R100, R12 ;  /* 0x0000006469067225 */ /* 0x000fc800078e000c */
[----:B------:R-:W-:Y:S01]  /*1df0*/  IMAD.IADD R5, R7, 0x1, R97 ;  /* 0x0000000107057824 */ /* 0x000fe200078e0261 */
[----:B--2---:R-:W-:-:S04]  /*1e00*/  LEA R14, P0, R6, R102, 0x1 ;  /* 0x00000066060e7211 */ /* 0x004fc800078008ff */
[----:B------:R-:W-:-:S05]  /*1e10*/  LEA.HI.X R15, R6, R103, R5, 0x1, P0 ;  /* 0x00000067060f7211 */ /* 0x000fca00000f0c05 */
[----:B------:R0:W2:Y:S01]  /*1e20*/  @P1 LDG.E.LTC128B.U16 R5, desc[UR36][R14.64] ;  /* 0x000000240e051981 */ /* 0x0000a2000c1e1520 */
[----:B------:R-:W-:Y:S01]  /*1e30*/  LEA R10, P0, R92, UR4, 0x1 ;  /* 0x000000045c0a7c11 */ /* 0x000fe2000f8008ff */
[----:B------:R-:W-:Y:S01]  /*1e40*/  IMAD.WIDE.U32 R6, R105, R100, R8 ;  /* 0x0000006469067225 */ /* 0x000fe200078e0008 */
[----:B------:R-:W-:Y:S03]  /*1e50*/  BSSY B1, `(.L_x_31) ;  /* 0x0000012000017945 */ /* 0x000fe60003800000 */
[----:B------:R-:W-:Y:S02]  /*1e60*/  IMAD.IADD R7, R97, 0x1, R7 ;  /* 0x0000000161077824 */ /* 0x000fe400078e0207 */
[----:B------:R-:W-:Y:S01]  /*1e70*/  IMAD.WIDE.U32 R20, R89, R96, R6 ;  /* 0x0000006059147225 */ /* 0x000fe200078e0006 */
[----:B0-----:R-:W-:-:S03]  /*1e80*/  SHF.L.U64.HI R15, R100, 0x3, R101 ;  /* 0x00000003640f7819 */ /* 0x001fc60000010265 */
[----:B------:R-:W-:Y:S01]  /*1e90*/  IMAD.IADD R7, R93, 0x1, R21 ;  /* 0x000000015d077824 */ /* 0x000fe200078e0215 */
[----:B------:R-:W-:Y:S01]  /*1ea0*/  LEA R6, P4, R20, R102, 0x1 ;  /* 0x0000006614067211 */ /* 0x000fe200078808ff */
[----:B------:R-:W-:-:S03]  /*1eb0*/  IMAD.SHL.U32 R14, R100, 0x8, RZ ;  /* 0x00000008640e7824 */ /* 0x000fc600078e00ff */
[----:B------:R-:W-:Y:S01]  /*1ec0*/  LEA.HI.X R7, R20, R103, R7, 0x1, P4 ;  /* 0x0000006714077211 */ /* 0x000fe200020f0c07 */
[----:B--2---:R-:W-:-:S04]  /*1ed0*/  IMAD.U32 R11, R5, 0x10000, RZ ;  /* 0x00010000050b7824 */ /* 0x004fc800078e00ff */
[----:B------:R-:W-:-:S04]  /*1ee0*/  FMUL R11, R11, R88 ;  /* 0x000000580b0b7220 */ /* 0x000fc80000400000 */
[----:B------:R-:W-:Y:S01]  /*1ef0*/  FFMA R24, R24, R23, R11 ;  /* 0x0000001718187223 */ /* 0x000fe2000000000b */
[----:B------:R-:W-:Y:S02]  /*1f00*/  LEA.HI.X R11, R92, UR5, R91, 0x1, P0 ;  /* 0x000000055c0b7c11 */ /* 0x000fe400080f0c5b */
[----:B------:R-:W-:Y:S02]  /*1f10*/  ISETP.GT.AND P0, PT, R4, 0x1, PT ;  /* 0x000000010400780c */ /* 0x000fe40003f04270 */
[----:B------:R-:W-:Y:S02]  /*1f20*/  F2FP.BF16.F32.PACK_AB R24, RZ, R24 ;  /* 0x00000018ff18723e */ /* 0x000fe400000010ff */
[----:B------:R-:W-:-:S03]  /*1f30*/  ISETP.GT.AND P3, PT, R3, RZ, P0 ;  /* 0x000000ff0300720c */ /* 0x000fc60000764270 */
[----:B------:R0:W-:Y:S10]  /*1f40*/  @P1 STG.E.U16 desc[UR36][R10.64], R24 ;  /* 0x000000180a001986 */ /* 0x0001f4000c101524 */
[----:B------:R-:W-:Y:S05]  /*1f50*/  @!P3 BRA `(.L_x_32) ;  /* 0x000000000004b947 */ /* 0x000fea0003800000 */
[----:B------:R1:W5:Y:S02]  /*1f60*/  LDG.E.LTC128B.U16 R5, desc[UR36][R6.64+0x2] ;  /* 0x0000022406057981 */ /* 0x000364000c1e1520 */
.L_x_32:
[----:B------:R-:W-:Y:S05]  /*1f70*/  BSYNC B1 ;  /* 0x0000000000017941 */ /* 0x000fea0003800000 */
.L_x_31:
[----:B-----5:R-:W-:Y:S01]  /*1f80*/  IMAD.U32 R91, R5, 0x10000, RZ ;  /* 0x00010000055b7824 */ /* 0x020fe200078e00ff */
[----:B------:R-:W-:Y:S01]  /*1f90*/  ISETP.GT.AND P2, PT, R3, 0x8, P2 ;  /* 0x000000080300780c */ /* 0x000fe20001744270 */
[----:B------:R-:W-:Y:S01]  /*1fa0*/  IMAD.WIDE.U32 R20, R105, R100, R14 ;  /* 0x0000006469147225 */ /* 0x000fe200078e000e */
[----:B0-----:R-:W-:-:S03]  /*1fb0*/  PRMT R24, R5, 0x7610, R24 ;  /* 0x0000761005187816 */ /* 0x001fc60000000018 */
[----:B------:R-:W-:Y:S01]  /*1fc0*/  FMUL R12, R91, R88 ;  /* 0x000000585b0c7220 */ /* 0x000fe20000400000 */
[----:B------:R-:W-:Y:S01]  /*1fd0*/  IMAD.IADD R97, R97, 0x1, R21 ;  /* 0x0000000161617824 */ /* 0x000fe200078e0215 */
[----:B------:R-:W-:Y:S02]  /*1fe0*/  IADD3 R94, P1, R94, R20, RZ ;  /* 0x000000145e5e7210 */ /* 0x000fe40007f3e0ff */
[----:B------:R-:W-:-:S03]  /*1ff0*/  FFMA R12, R25, R23, R12 ;  /* 0x00000017190c7223 */ /* 0x000fc6000000000c */
[----:B------:R-:W-:Y:S02]  /*2000*/  IMAD.X R13, R97, 0x1, R13, P1 ;  /* 0x00000001610d7824 */ /* 0x000fe400008e060d */
[----:B------:R-:W-:Y:S02]  /*2010*/  F2FP.BF16.F32.PACK_AB R12, RZ, R12 ;  /* 0x0000000cff0c723e */ /* 0x000fe400000010ff */
[----:B------:R-:W-:Y:S02]  /*2020*/  LEA R14, P1, R94, R102, 0x1 ;  /* 0x000000665e0e7211 */ /* 0x000fe400078208ff */
[----:B------:R-:W-:Y:S02]  /*2030*/  PRMT R21, R12, 0x7610, R21 ;  /* 0x000076100c157816 */ /* 0x000fe40000000015 */
[----:B------:R-:W-:-:S03]  /*2040*/  LEA.HI.X R15, R94, R103, R13, 0x1, P1 ;  /* 0x000000675e0f7211 */ /* 0x000fc600008f0c0d */
[----:B------:R0:W-:Y:S04]  /*2050*/  @P3 STG.E.U16 desc[UR36][R10.64+0x2], R21 ;  /* 0x000002150a003986 */ /* 0x0001e8000c101524 */
[----:B------:R-:W2:Y:S01]  /*2060*/  @P2 LDG.E.LTC128B.U16 R24, desc[UR36][R14.64] ;  /* 0x000000240e182981 */ /* 0x000ea2000c1e1520 */
[----:B------:R-:W-:Y:S01]  /*2070*/  IADD3 R20, P1, R8, R20, RZ ;  /* 0x0000001408147210 */ /* 0x000fe20007f3e0ff */
[----:B------:R-:W-:Y:S01]  /*2080*/  BSSY B1, `(.L_x_33) ;  /* 0x0000011000017945 */ /* 0x000fe20003800000 */
[C---:B------:R-:W-:Y:S02]  /*2090*/  SHF.L.U64.HI R13, R98.reuse, 0x4, R99 ;  /* 0x00000004620d7819 */ /* 0x040fe40000010263 */
[----:B------:R-:W-:Y:S01]  /*20a0*/  ISETP.GT.AND P0, PT, R3, 0x8, P0 ;  /* 0x000000080300780c */ /* 0x000fe20000704270 */
[----:B0-----:R-:W-:Y:S01]  /*20b0*/  IMAD.X R21, R9, 0x1, R97, P1 ;  /* 0x0000000109157824 */ /* 0x001fe200008e0661 */
[----:B------:R-:W-:Y:S01]  /*20c0*/  LEA R12, P1, R98, R10, 0x4 ;  /* 0x0000000a620c7211 */ /* 0x000fe200078220ff */
[----:B------:R-:W-:-:S04]  /*20d0*/  IMAD.WIDE.U32 R20, R89, R96, R20 ;  /* 0x0000006059147225 */ /* 0x000fc800078e0014 */
[----:B------:R-:W-:Y:S01]  /*20e0*/  IMAD.X R13, R13, 0x1, R11, P1 ;  /* 0x000000010d0d7824 */ /* 0x000fe200008e060b */
[----:B------:R-:W-:Y:S01]  /*20f0*/  LEA R8, P3, R20, R102, 0x1 ;  /* 0x0000006614087211 */ /* 0x000fe200078608ff */
[----:B------:R-:W-:-:S05]  /*2100*/  IMAD.IADD R9, R93, 0x1, R21 ;  /* 0x000000015d097824 */ /* 0x000fca00078e0215 */
[----:B------:R-:W-:Y:S01]  /*2110*/  LEA.HI.X R9, R20, R103, R9, 0x1, P3 ;  /* 0x0000006714097211 */ /* 0x000fe200018f0c09 */
[----:B--2---:R-:W-:-:S04]  /*2120*/  IMAD.U32 R5, R24, 0x10000, RZ ;  /* 0x0001000018057824 */ /* 0x004fc800078e00ff */
[----:B------:R-:W-:-:S04]  /*2130*/  FMUL R5, R5, R88 ;  /* 0x0000005805057220 */ /* 0x000fc80000400000 */
[----:B------:R-:W-:-:S05]  /*2140*/  FFMA R5, R26, R23, R5 ;  /* 0x000000171a057223 */ /* 0x000fca0000000005 */
[----:B------:R-:W-:-:S05]  /*2150*/  F2FP.BF16.F32.PACK_AB R5, RZ, R5 ;  /* 0x00000005ff05723e */ /* 0x000fca00000010ff */
[----:B------:R0:W-:Y:S01]  /*2160*/  @P2 STG.E.U16 desc[UR36][R12.64], R5 ;  /* 0x000000050c002986 */ /* 0x0001e2000c101524 */
[----:B------:R-:W-:Y:S05]  /*2170*/  @!P0 BRA `(.L_x_34) ;  /* 0x0000000000048947 */ /* 0x000fea0003800000 */
[----:B------:R2:W5:Y:S02]  /*2180*/  LDG.E.LTC128B.U16 R24, desc[UR36][R8.64+0x2] ;  /* 0x0000022408187981 */ /* 0x000564000c1e1520 */
.L_x_34:
[----:B------:R-:W-:Y:S05]  /*2190*/  BSYNC B1 ;  /* 0x0000000000017941 */ /* 0x000fea0003800000 */
.L_x_33:
[----:B0----5:R-:W-:Y:S01]  /*21a0*/  IMAD.U32 R5, R24, 0x10000, RZ ;  /* 0x0001000018057824 */ /* 0x021fe200078e00ff */
[----:B------:R-:W-:Y:S01]  /*21b0*/  ISETP.GT.AND P1, PT, R4, 0x8, PT ;  /* 0x000000080400780c */ /* 0x000fe20003f24270 */
[----:B------:R-:W-:Y:S02]  /*21c0*/  BSSY B1, `(.L_x_35) ;  /* 0x0000008000017945 */ /* 0x000fe40003800000 */
[----:B------:R-:W-:Y:S01]  /*21d0*/  FMUL R14, R5, R88 ;  /* 0x00000058050e7220 */ /* 0x000fe20000400000 */
[----:B------:R-:W-:-:S03]  /*21e0*/  ISETP.GT.AND P2, PT, R3, RZ, P1 ;  /* 0x000000ff0300720c */ /* 0x000fc60000f44270 */
[----:B------:R-:W-:-:S05]  /*21f0*/  FFMA R14, R27, R23, R14 ;  /* 0x000000171b0e7223 */ /* 0x000fca000000000e */
[----:B------:R-:W-:-:S05]  /*2200*/  F2FP.BF16.F32.PACK_AB R14, RZ, R14 ;  /* 0x0000000eff0e723e */ /* 0x000fca00000010ff */
[----:B------:R0:W-:Y:S01]  /*2210*/  @P0 STG.E.U16 desc[UR36][R12.64+0x2], R14 ;  /* 0x0000020e0c000986 */ /* 0x0001e2000c101524 */
[----:B------:R-:W-:Y:S05]  /*2220*/  @!P2 BRA `(.L_x_36) ;  /* 0x000000000004a947 */ /* 0x000fea0003800000 */
[----:B------:R3:W5:Y:S02]  /*2230*/  LDG.E.LTC128B.U16 R24, desc[UR36][R6.64+0x10] ;  /* 0x0000102406187981 */ /* 0x000764000c1e1520 */
.L_x_36:
[----:B------:R-:W-:Y:S05]  /*2240*/  BSYNC B1 ;  /* 0x0000000000017941 */ /* 0x000fea0003800000 */
.L_x_35:
[----:B-----5:R-:W-:Y:S01]  /*2250*/  IMAD.U32 R5, R24, 0x10000, RZ ;  /* 0x0001000018057824 */ /* 0x020fe200078e00ff */
        /* <DEDUP_REMOVED lines=9> */
.L_x_38:
[----:B------:R-:W-:Y:S05]  /*22f0*/  BSYNC B1 ;  /* 0x0000000000017941 */ /* 0x000fea0003800000 */
.L_x_37:
[----:B----45:R-:W-:Y:S01]  /*2300*/  IMAD.U32 R5, R24, 0x10000, RZ ;  /* 0x0001000018057824 */ /* 0x030fe200078e00ff */
[----:B------:R-:W-:Y:S01]  /*2310*/  ISETP.GT.AND P1, PT, R3, 0x8, P1 ;  /* 0x000000080300780c */ /* 0x000fe20000f24270 */
[----:B------:R-:W-:Y:S02]  /*2320*/  BSSY B1, `(.L_x_39) ;  /* 0x0000007000017945 */ /* 0x000fe40003800000 */
[----:B0-----:R-:W-:-:S04]  /*2330*/  FMUL R14, R5, R88 ;  /* 0x00000058050e7220 */ /* 0x001fc80000400000 */
[----:B------:R-:W-:-:S05]  /*2340*/  FFMA R14, R29, R23, R14 ;  /* 0x000000171d0e7223 */ /* 0x000fca000000000e */
[----:B------:R-:W-:-:S05]  /*2350*/  F2FP.BF16.F32.PACK_AB R14, RZ, R14 ;  /* 0x0000000eff0e723e */ /* 0x000fca00000010ff */
[----:B------:R0:W-:Y:S01]  /*2360*/  @P3 STG.E.U16 desc[UR36][R10.64+0x12], R14 ;  /* 0x0000120e0a003986 */ /* 0x0001e2000c101524 */
[----:B------:R-:W-:Y:S05]  /*2370*/  @!P1 BRA `(.L_x_40) ;  /* 0x0000000000049947 */ /* 0x000fea0003800000 */
[----:B------:R4:W5:Y:S02]  /*2380*/  LDG.E.LTC128B.U16 R24, desc[UR36][R8.64+0x10] ;  /* 0x0000102408187981 */ /* 0x000964000c1e1520 */
.L_x_40:
[----:B------:R-:W-:Y:S05]  /*2390*/  BSYNC B1 ;  /* 0x0000000000017941 */ /* 0x000fea0003800000 */
.L_x_39:
[----:B-----5:R-:W-:Y:S01]  /*23a0*/  IMAD.U32 R5, R24, 0x10000, RZ ;  /* 0x0001000018057824 */ /* 0x020fe200078e00ff */
[----:B------:R-:W-:Y:S01]  /*23b0*/  ISETP.GT.AND P0, PT, R3, 0x8, P0 ;  /* 0x000000080300780c */ /* 0x000fe20000704270 */
[----:B------:R-:W-:Y:S02]  /*23c0*/  BSSY B1, `(.L_x_41) ;  /* 0x0000007000017945 */ /* 0x000fe40003800000 */
[----:B------:R-:W-:-:S04]  /*23d0*/  FMUL R5, R5, R88 ;  /* 0x0000005805057220 */ /* 0x000fc80000400000 */
[----:B------:R-:W-:-:S05]  /*23e0*/  FFMA R5, R30, R23, R5 ;  /* 0x000000171e057223 */ /* 0x000fca0000000005 */
[----:B------:R-:W-:-:S05]  /*23f0*/  F2FP.BF16.F32.PACK_AB R5, RZ, R5 ;  /* 0x00000005ff05723e */ /* 0x000fca00000010ff */
[----:B------:R0:W-:Y:S01]  /*2400*/  @P1 STG.E.U16 desc[UR36][R12.64+0x10], R5 ;  /* 0x000010050c001986 */ /* 0x0001e2000c101524 */
[----:B------:R-:W-:Y:S05]  /*2410*/  @!P0 BRA `(.L_x_42) ;  /* 0x0000000000048947 */ /* 0x000fea0003800000 */
[----:B------:R0:W5:Y:S02]  /*2420*/  LDG.E.LTC128B.U16 R24, desc[UR36][R8.64+0x12] ;  /* 0x0000122408187981 */ /* 0x000164000c1e1520 */
.L_x_42:
[----:B------:R-:W-:Y:S05]  /*2430*/  BSYNC B1 ;  /* 0x0000000000017941 */ /* 0x000fea0003800000 */
.L_x_41:
        /* <DEDUP_REMOVED lines=10> */
.L_x_44:
[----:B------:R-:W-:Y:S05]  /*24e0*/  BSYNC B1 ;  /* 0x0000000000017941 */ /* 0x000fea0003800000 */
.L_x_43:
        /* <DEDUP_REMOVED lines=10> */
.L_x_46:
[----:B------:R-:W-:Y:S05]  /*2590*/  BSYNC B1 ;  /* 0x0000000000017941 */ /* 0x000fea0003800000 */
.L_x_45:
[----:B0----5:R-:W-:Y:S01]  /*25a0*/  IMAD.U32 R5, R24, 0x10000, RZ ;  /* 0x0001000018057824 */ /* 0x021fe200078e00ff */
        /* <DEDUP_REMOVED lines=8> */
.L_x_48:
[----:B------:R-:W-:Y:S05]  /*2630*/  BSYNC B1 ;  /* 0x0000000000017941 */ /* 0x000fea0003800000 */
.L_x_47:
        /* <DEDUP_REMOVED lines=9> */
.L_x_50:
[----:B------:R-:W-:Y:S05]  /*26d0*/  BSYNC B1 ;  /* 0x0000000000017941 */ /* 0x000fea0003800000 */
.L_x_49:
        /* <DEDUP_REMOVED lines=10> */
.L_x_52:
[----:B------:R-:W-:Y:S05]  /*2780*/  BSYNC B1 ;  /* 0x0000000000017941 */ /* 0x000fea0003800000 */
.L_x_51:
        /* <DEDUP_REMOVED lines=10> */
.L_x_54:
[----:B------:R-:W-:Y:S05]  /*2830*/  BSYNC B1 ;  /* 0x0000000000017941 */ /* 0x000fea0003800000 */
.L_x_53:
        /* <DEDUP_REMOVED lines=9> */
.L_x_56:
[----:B------:R-:W-:Y:S05]  /*28d0*/  BSYNC B1 ;  /* 0x0000000000017941 */ /* 0x000fea0003800000 */
.L_x_55:
        /* <DEDUP_REMOVED lines=9> */
.L_x_58:
[----:B------:R-:W-:Y:S05]  /*2970*/  BSYNC B1 ;  /* 0x0000000000017941 */ /* 0x000fea0003800000 */
.L_x_57:
        /* <DEDUP_REMOVED lines=10> */
.L_x_60:
[----:B------:R-:W-:Y:S05]  /*2a20*/  BSYNC B1 ;  /* 0x0000000000017941 */ /* 0x000fea0003800000 */
.L_x_59:
        /* <DEDUP_REMOVED lines=10> */
.L_x_62:
[----:B------:R-:W-:Y:S05]  /*2ad0*/  BSYNC B1 ;  /* 0x0000000000017941 */ /* 0x000fea0003800000 */
.L_x_61:
        /* <DEDUP_REMOVED lines=9> */
.L_x_64:
[----:B------:R-:W-:Y:S05]  /*2b70*/  BSYNC B1 ;  /* 0x0000000000017941 */ /* 0x000fea0003800000 */
.L_x_63:
        /* <DEDUP_REMOVED lines=9> */
.L_x_66:
[----:B------:R-:W-:Y:S05]  /*2c10*/  BSYNC B1 ;  /* 0x0000000000017941 */ /* 0x000fea0003800000 */
.L_x_65:
        /* <DEDUP_REMOVED lines=10> */
.L_x_68:
[----:B------:R-:W-:Y:S05]  /*2cc0*/  BSYNC B1 ;  /* 0x0000000000017941 */ /* 0x000fea0003800000 */
.L_x_67:
        /* <DEDUP_REMOVED lines=10> */
.L_x_70:
[----:B------:R-:W-:Y:S05]  /*2d70*/  BSYNC B1 ;  /* 0x0000000000017941 */ /* 0x000fea0003800000 */
.L_x_69:
        /* <DEDUP_REMOVED lines=9> */
.L_x_72:
[----:B------:R-:W-:Y:S05]  /*2e10*/  BSYNC B1 ;  /* 0x0000000000017941 */ /* 0x000fea0003800000 */
.L_x_71:
        /* <DEDUP_REMOVED lines=9> */
.L_x_74:
[----:B------:R-:W-:Y:S05]  /*2eb0*/  BSYNC B1 ;  /* 0x0000000000017941 */ /* 0x000fea0003800000 */
.L_x_73:
        /* <DEDUP_REMOVED lines=10> */
.L_x_76:
[----:B------:R-:W-:Y:S05]  /*2f60*/  BSYNC B1 ;  /* 0x0000000000017941 */ /* 0x000fea0003800000 */
.L_x_75:
        /* <DEDUP_REMOVED lines=10> */
.L_x_78:
[----:B------:R-:W-:Y:S05]  /*3010*/  BSYNC B1 ;  /* 0x0000000000017941 */ /* 0x000fea0003800000 */
.L_x_77:
        /* <DEDUP_REMOVED lines=9> */
.L_x_80:
[----:B------:R-:W-:Y:S05]  /*30b0*/  BSYNC B1 ;  /* 0x0000000000017941 */ /* 0x000fea0003800000 */
.L_x_79:
        /* <DEDUP_REMOVED lines=9> */
.L_x_82:
[----:B------:R-:W-:Y:S05]  /*3150*/  BSYNC B1 ;  /* 0x0000000000017941 */ /* 0x000fea0003800000 */
.L_x_81:
        /* <DEDUP_REMOVED lines=10> */
.L_x_84:
[----:B------:R-:W-:Y:S05]  /*3200*/  BSYNC B1 ;  /* 0x0000000000017941 */ /* 0x000fea0003800000 */
.L_x_83:
        /* <DEDUP_REMOVED lines=10> */
.L_x_86:
[----:B------:R-:W-:Y:S05]  /*32b0*/  BSYNC B1 ;  /* 0x0000000000017941 */ /* 0x000fea0003800000 */
.L_x_85:
        /* <DEDUP_REMOVED lines=9> */
.L_x_88:
[----:B------:R-:W-:Y:S05]  /*3350*/  BSYNC B1 ;  /* 0x0000000000017941 */ /* 0x000fea0003800000 */
.L_x_87:
        /* <DEDUP_REMOVED lines=9> */
.L_x_90:
[----:B------:R-:W-:Y:S05]  /*33f0*/  BSYNC B1 ;  /* 0x0000000000017941 */ /* 0x000fea0003800000 */
.L_x_89:
        /* <DEDUP_REMOVED lines=10> */
.L_x_92:
[----:B------:R-:W-:Y:S05]  /*34a0*/  BSYNC B1 ;  /* 0x0000000000017941 */ /* 0x000fea0003800000 */
.L_x_91:
        /* <DEDUP_REMOVED lines=10> */
.L_x_94:
[----:B------:R-:W-:Y:S05]  /*3550*/  BSYNC B1 ;  /* 0x0000000000017941 */ /* 0x000fea0003800000 */
.L_x_93:
        /* <DEDUP_REMOVED lines=9> */
.L_x_96:
[----:B------:R-:W-:Y:S05]  /*35f0*/  BSYNC B1 ;  /* 0x0000000000017941 */ /* 0x000fea0003800000 */
.L_x_95:
        /* <DEDUP_REMOVED lines=9> */
.L_x_98:
[----:B------:R-:W-:Y:S05]  /*3690*/  BSYNC B1 ;  /* 0x0000000000017941 */ /* 0x000fea0003800000 */
.L_x_97:
        /* <DEDUP_REMOVED lines=10> */
.L_x_100:
[----:B------:R-:W-:Y:S05]  /*3740*/  BSYNC B1 ;  /* 0x0000000000017941 */ /* 0x000fea0003800000 */
.L_x_99:
        /* <DEDUP_REMOVED lines=10> */
.L_x_102:
[----:B------:R-:W-:Y:S05]  /*37f0*/  BSYNC B1 ;  /* 0x0000000000017941 */ /* 0x000fea0003800000 */
.L_x_101:
        /* <DEDUP_REMOVED lines=9> */
.L_x_104:
[----:B------:R-:W-:Y:S05]  /*3890*/  BSYNC B1 ;  /* 0x0000000000017941 */ /* 0x000fea0003800000 */
.L_x_103:
        /* <DEDUP_REMOVED lines=9> */
.L_x_106:
[----:B------:R-:W-:Y:S05]  /*3930*/  BSYNC B1 ;  /* 0x0000000000017941 */ /* 0x000fea0003800000 */
.L_x_105:
        /* <DEDUP_REMOVED lines=10> */
.L_x_108:
[----:B------:R-:W-:Y:S05]  /*39e0*/  BSYNC B1 ;  /* 0x0000000000017941 */ /* 0x000fea0003800000 */
.L_x_107:
        /* <DEDUP_REMOVED lines=10> */
.L_x_110:
[----:B------:R-:W-:Y:S05]  /*3a90*/  BSYNC B1 ;  /* 0x0000000000017941 */ /* 0x000fea0003800000 */
.L_x_109:
        /* <DEDUP_REMOVED lines=9> */
.L_x_112:
[----:B------:R-:W-:Y:S05]  /*3b30*/  BSYNC B1 ;  /* 0x0000000000017941 */ /* 0x000fea0003800000 */
.L_x_111:
        /* <DEDUP_REMOVED lines=9> */
.L_x_114:
[----:B------:R-:W-:Y:S05]  /*3bd0*/  BSYNC B1 ;  /* 0x0000000000017941 */ /* 0x000fea0003800000 */
.L_x_113:
        /* <DEDUP_REMOVED lines=10> */
.L_x_116:
[----:B------:R-:W-:Y:S05]  /*3c80*/  BSYNC B1 ;  /* 0x0000000000017941 */ /* 0x000fea0003800000 */
.L_x_115:
        /* <DEDUP_REMOVED lines=10> */
.L_x_118:
[----:B------:R-:W-:Y:S05]  /*3d30*/  BSYNC B1 ;  /* 0x0000000000017941 */ /* 0x000fea0003800000 */
.L_x_117:
        /* <DEDUP_REMOVED lines=9> */
.L_x_120:
[----:B------:R-:W-:Y:S05]  /*3dd0*/  BSYNC B1 ;  /* 0x0000000000017941 */ /* 0x000fea0003800000 */
.L_x_119:
        /* <DEDUP_REMOVED lines=9> */
.L_x_122:
[----:B------:R-:W-:Y:S05]  /*3e70*/  BSYNC B1 ;  /* 0x0000000000017941 */ /* 0x000fea0003800000 */
.L_x_121:
        /* <DEDUP_REMOVED lines=10> */
.L_x_124:
[----:B------:R-:W-:Y:S05]  /*3f20*/  BSYNC B1 ;  /* 0x0000000000017941 */ /* 0x000fea0003800000 */
.L_x_123:
        /* <DEDUP_REMOVED lines=10> */
.L_x_126:
[----:B------:R-:W-:Y:S05]  /*3fd0*/  BSYNC B1 ;  /* 0x0000000000017941 */ /* 0x000fea0003800000 */
.L_x_125:
        /* <DEDUP_REMOVED lines=9> */
.L_x_128:
[----:B------:R-:W-:Y:S05]  /*4070*/  BSYNC B1 ;  /* 0x0000000000017941 */ /* 0x000fea0003800000 */
.L_x_127:
        /* <DEDUP_REMOVED lines=9> */
.L_x_130:
[----:B------:R-:W-:Y:S05]  /*4110*/  BSYNC B1 ;  /* 0x0000000000017941 */ /* 0x000fea0003800000 */
.L_x_129:
        /* <DEDUP_REMOVED lines=10> */
.L_x_132:
[----:B------:R-:W-:Y:S05]  /*41c0*/  BSYNC B1 ;  /* 0x0000000000017941 */ /* 0x000fea0003800000 */
.L_x_131:
        /* <DEDUP_REMOVED lines=10> */
.L_x_134:
[----:B------:R-:W-:Y:S05]  /*4270*/  BSYNC B1 ;  /* 0x0000000000017941 */ /* 0x000fea0003800000 */
.L_x_133:
        /* <DEDUP_REMOVED lines=9> */
.L_x_136:
[----:B------:R-:W-:Y:S05]  /*4310*/  BSYNC B1 ;  /* 0x0000000000017941 */ /* 0x000fea0003800000 */
.L_x_135:
        /* <DEDUP_REMOVED lines=9> */
.L_x_138:
[----:B------:R-:W-:Y:S05]  /*43b0*/  BSYNC B1 ;  /* 0x0000000000017941 */ /* 0x000fea0003800000 */
.L_x_137:
        /* <DEDUP_REMOVED lines=10> */
.L_x_140:
[----:B------:R-:W-:Y:S05]  /*4460*/  BSYNC B1 ;  /* 0x0000000000017941 */ /* 0x000fea0003800000 */
.L_x_139:
        /* <DEDUP_REMOVED lines=10> */
.L_x_142:
[----:B------:R-:W-:Y:S05]  /*4510*/  BSYNC B1 ;  /* 0x0000000000017941 */ /* 0x000fea0003800000 */
.L_x_141:
        /* <DEDUP_REMOVED lines=9> */
.L_x_144:
[----:B------:R-:W-:Y:S05]  /*45b0*/  BSYNC B1 ;  /* 0x0000000000017941 */ /* 0x000fea0003800000 */
.L_x_143:
        /* <DEDUP_REMOVED lines=9> */
.L_x_146:
[----:B------:R-:W-:Y:S05]  /*4650*/  BSYNC B1 ;  /* 0x0000000000017941 */ /* 0x000fea0003800000 */
.L_x_145:
        /* <DEDUP_REMOVED lines=10> */
.L_x_148:
[----:B------:R-:W-:Y:S05]  /*4700*/  BSYNC B1 ;  /* 0x0000000000017941 */ /* 0x000fea0003800000 */
.L_x_147:
[----:B-----5:R-:W-:Y:S01]  /*4710*/  IMAD.U32 R5, R24, 0x10000, RZ ;  /* 0x0001000018057824 */ /* 0x020fe200078e00ff */
[----:B------:R-:W-:Y:S01]  /*4720*/  ISETP.GT.AND P0, PT, R4, 0x79, PT ;  /* 0x000000790400780c */ /* 0x000fe20003f04270 */
[----:B------:R-:W-:Y:S01]  /*4730*/  @P2 IMAD.MOV.U32 R4, RZ, RZ, R10 ;  /* 0x000000ffff042224 */ /* 0x000fe200078e000a */
[----:B------:R-:W-:Y:S01]  /*4740*/  BSSY B1, `(.L_x_149) ;  /* 0x000000a000017945 */ /* 0x000fe20003800000 */
[----:B------:R-:W-:Y:S01]  /*4750*/  FMUL R5, R5, R88 ;  /* 0x0000005805057220 */ /* 0x000fe20000400000 */
[----:B------:R-:W-:-:S03]  /*4760*/  ISETP.GT.AND P3, PT, R3, RZ, P0 ;  /* 0x000000ff0300720c */ /* 0x000fc60000764270 */
[----:B------:R-:W-:-:S05]  /*4770*/  FFMA R5, R84, R23, R5 ;  /* 0x0000001754057223 */ /* 0x000fca0000000005 */
[----:B------:R-:W-:-:S04]  /*4780*/  F2FP.BF16.F32.PACK_AB R5, RZ, R5 ;  /* 0x00000005ff05723e */ /* 0x000fc800000010ff */
[----:B0-----:R-:W-:Y:S01]  /*4790*/  PRMT R14, R5, 0x7610, R14 ;  /* 0x00007610050e7816 */ /* 0x001fe2000000000e */
[----:B------:R-:W-:-:S05]  /*47a0*/  @P2 IMAD.MOV.U32 R5, RZ, RZ, R11 ;  /* 0x000000ffff052224 */ /* 0x000fca00078e000b */
[----:B------:R0:W-:Y:S01]  /*47b0*/  @P2 STG.E.U16 desc[UR36][R4.64+0xf0], R14 ;  /* 0x0000f00e04002986 */ /* 0x0001e2000c101524 */
[----:B------:R-:W-:Y:S05]  /*47c0*/  @!P3 BRA `(.L_x_150) ;  /* 0x000000000004b947 */ /* 0x000fea0003800000 */
[----:B------:R0:W5:Y:S02]  /*47d0*/  LDG.E.LTC128B.U16 R24, desc[UR36][R6.64+0xf2] ;  /* 0x0000f22406187981 */ /* 0x000164000c1e1520 */
.L_x_150:
[----:B------:R-:W-:Y:S05]  /*47e0*/  BSYNC B1 ;  /* 0x0000000000017941 */ /* 0x000fea0003800000 */
.L_x_149:
        /* <DEDUP_REMOVED lines=9> */
.L_x_152:
[----:B------:R-:W-:Y:S05]  /*4880*/  BSYNC B1 ;  /* 0x0000000000017941 */ /* 0x000fea0003800000 */
.L_x_151:
[----:B-----5:R-:W-:Y:S01]  /*4890*/  IMAD.U32 R5, R24, 0x10000, RZ ;  /* 0x0001000018057824 */ /* 0x020fe200078e00ff */
[----:B------:R-:W-:Y:S01]  /*48a0*/  ISETP.GT.AND P0, PT, R3, 0x8, P0 ;  /* 0x000000080300780c */ /* 0x000fe20000704270 */
[----:B0-----:R-:W-:Y:S01]  /*48b0*/  @P1 IMAD.MOV.U32 R4, RZ, RZ, R12 ;  /* 0x000000ffff041224 */ /* 0x001fe200078e000c */
[----:B------:R-:W-:Y:S01]  /*48c0*/  BSSY B1, `(.L_x_153) ;  /* 0x0000009000017945 */ /* 0x000fe20003800000 */
[----:B------:R-:W-:-:S04]  /*48d0*/  FMUL R5, R5, R88 ;  /* 0x0000005805057220 */ /* 0x000fc80000400000 */
[----:B------:R-:W-:-:S05]  /*48e0*/  FFMA R5, R86, R23, R5 ;  /* 0x0000001756057223 */ /* 0x000fca0000000005 */
[----:B------:R-:W-:-:S04]  /*48f0*/  F2FP.BF16.F32.PACK_AB R5, RZ, R5 ;  /* 0x00000005ff05723e */ /* 0x000fc800000010ff */
[----:B-1-3--:R-:W-:Y:S01]  /*4900*/  PRMT R6, R5, 0x7610, R6 ;  /* 0x0000761005067816 */ /* 0x00afe20000000006 */
[----:B------:R-:W-:-:S05]  /*4910*/  @P1 IMAD.MOV.U32 R5, RZ, RZ, R13 ;  /* 0x000000ffff051224 */ /* 0x000fca00078e000d */
[----:B------:R0:W-:Y:S01]  /*4920*/  @P1 STG.E.U16 desc[UR36][R4.64+0xf0], R6 ;  /* 0x0000f00604001986 */ /* 0x0001e2000c101524 */
[----:B------:R-:W-:Y:S05]  /*4930*/  @!P0 BRA `(.L_x_154) ;  /* 0x0000000000048947 */ /* 0x000fea0003800000 */
[----:B------:R1:W5:Y:S02]  /*4940*/  LDG.E.LTC128B.U16 R24, desc[UR36][R8.64+0xf2] ;  /* 0x0000f22408187981 */ /* 0x000364000c1e1520 */
.L_x_154:
[----:B------:R-:W-:Y:S05]  /*4950*/  BSYNC B1 ;  /* 0x0000000000017941 */ /* 0x000fea0003800000 */
.L_x_153:
[----:B------:R-:W-:Y:S05]  /*4960*/  @!P0 BRA `(.L_x_155) ;  /* 0x0000001000e88947 */ /* 0x000fea0003800000 */
[----:B-----5:R-:W-:-:S04]  /*4970*/  IMAD.U32 R3, R24, 0x10000, RZ ;  /* 0x0001000018037824 */ /* 0x020fc800078e00ff */
[----:B0-----:R-:W-:-:S04]  /*4980*/  FMUL R4, R3, R88 ;  /* 0x0000005803047220 */ /* 0x001fc80000400000 */
[----:B------:R-:W-:-:S05]  /*4990*/  FFMA R4, R87, R23, R4 ;  /* 0x0000001757047223 */ /* 0x000fca0000000004 */
[----:B------:R-:W-:-:S05]  /*49a0*/  F2FP.BF16.F32.PACK_AB R4, RZ, R4 ;  /* 0x00000004ff04723e */ /* 0x000fca00000010ff */
[----:B------:R3:W-:Y:S01]  /*49b0*/  STG.E.U16 desc[UR36][R12.64+0xf2], R4 ;  /* 0x0000f2040c007986 */ /* 0x0007e2000c101524 */
[----:B------:R-:W-:Y:S05]  /*49c0*/  BRA `(.L_x_155) ;  /* 0x0000001000d07947 */ /* 0x000fea0003800000 */
.L_x_30:
[----:B------:R-:W-:Y:S01]  /*49d0*/  ISETP.GT.AND P0, PT, R4, 0x1, PT ;  /* 0x000000010400780c */ /* 0x000fe20003f04270 */
[----:B------:R-:W-:Y:S01]  /*49e0*/  ULDC.64 UR4, c[0x0][0x5c0] ;  /* 0x0001700000047ab9 */ /* 0x000fe20000000a00 */
[-C--:B------:R-:W-:Y:S01]  /*49f0*/  FMUL R24, R24, R23.reuse ;  /* 0x0000001718187220 */ /* 0x080fe20000400000 */
[-C--:B------:R-:W-:Y:S01]  /*4a00*/  FMUL R25, R25, R23.reuse ;  /* 0x0000001719197220 */ /* 0x080fe20000400000 */
[----:B------:R-:W-:Y:S01]  /*4a10*/  ISETP.GT.AND P3, PT, R3, RZ, P0 ;  /* 0x000000ff0300720c */ /* 0x000fe20000764270 */
[-C--:B------:R-:W-:Y:S01]  /*4a20*/  FMUL R26, R26, R23.reuse ;  /* 0x000000171a1a7220 */ /* 0x080fe20000400000 */
[----:B------:R-:W-:Y:S01]  /*4a30*/  LEA R6, P4, R92, UR4, 0x1 ;  /* 0x000000045c067c11 */ /* 0x000fe2000f8808ff */
[-C--:B------:R-:W-:Y:S01]  /*4a40*/  FMUL R27, R27, R23.reuse ;  /* 0x000000171b1b7220 */ /* 0x080fe20000400000 */
[----:B------:R-:W-:Y:S01]  /*4a50*/  F2FP.BF16.F32.PACK_AB R24, RZ, R24 ;  /* 0x00000018ff18723e */ /* 0x000fe200000010ff */
[-C--:B------:R-:W-:Y:S01]  /*4a60*/  FMUL R28, R28, R23.reuse ;  /* 0x000000171c1c7220 */ /* 0x080fe20000400000 */
[----:B------:R-:W-:Y:S01]  /*4a70*/  LEA.HI.X R7, R92, UR5, R91, 0x1, P4 ;  /* 0x000000055c077c11 */ /* 0x000fe2000a0f0c5b */
[----:B------:R-:W-:Y:S01]  /*4a80*/  FMUL R29, R29, R23 ;  /* 0x000000171d1d7220 */ /* 0x000fe20000400000 */
[----:B------:R-:W-:Y:S01]  /*4a90*/  F2FP.BF16.F32.PACK_AB R25, RZ, R25 ;  /* 0x00000019ff19723e */ /* 0x000fe200000010ff */
[-C--:B------:R-:W-:Y:S01]  /*4aa0*/  FMUL R30, R30, R23.reuse ;  /* 0x000000171e1e7220 */ /* 0x080fe20000400000 */
[----:B------:R-:W-:Y:S01]  /*4ab0*/  SHF.L.U64.HI R99, R98, 0x4, R99 ;  /* 0x0000000462637819 */ /* 0x000fe20000010263 */
[----:B------:R-:W-:Y:S01]  /*4ac0*/  @P1 STG.E.U16 desc[UR36][R6.64], R24 ;  /* 0x0000001806001986 */ /* 0x000fe2000c101524 */
[----:B------:R-:W-:Y:S01]  /*4ad0*/  ISETP.GT.AND P1, PT, R4, 0x8, PT ;  /* 0x000000080400780c */ /* 0x000fe20003f24270 */
[-C--:B------:R-:W-:Y:S01]  /*4ae0*/  FMUL R31, R31, R23.reuse ;  /* 0x000000171f1f7220 */ /* 0x080fe20000400000 */
[C---:B------:R-:W-:Y:S01]  /*4af0*/  ISETP.GT.AND P4, PT, R3.reuse, 0x8, P0 ;  /* 0x000000080300780c */ /* 0x040fe20000784270 */
[----:B------:R-:W-:Y:S01]  /*4b00*/  @P3 STG.E.U16 desc[UR36][R6.64+0x2], R25 ;  /* 0x0000021906003986 */ /* 0x000fe2000c101524 */
[----:B------:R-:W-:Y:S01]  /*4b10*/  LEA R8, P3, R98, R6, 0x4 ;  /* 0x0000000662087211 */ /* 0x000fe200078620ff */
[-C--:B------:R-:W-:Y:S01]  /*4b20*/  FMUL R32, R32, R23.reuse ;  /* 0x0000001720207220 */ /* 0x080fe20000400000 */
[----:B------:R-:W-:Y:S01]  /*4b30*/  ISETP.GT.AND P2, PT, R3, 0x8, P2 ;  /* 0x000000080300780c */ /* 0x000fe20001744270 */
[-C--:B------:R-:W-:Y:S01]  /*4b40*/  FMUL R33, R33, R23.reuse ;  /* 0x0000001721217220 */ /* 0x080fe20000400000 */
[----:B------:R-:W-:Y:S01]  /*4b50*/  ISETP.GT.AND P0, PT, R4, 0x9, PT ;  /* 0x000000090400780c */ /* 0x000fe20003f04270 */
[----:B------:R-:W-:Y:S01]  /*4b60*/  IMAD.X R9, R99, 0x1, R7, P3 ;  /* 0x0000000163097824 */ /* 0x000fe200018e0607 */
[C---:B------:R-:W-:Y:S01]  /*4b70*/  ISETP.GT.AND P5, PT, R3.reuse, RZ, P1 ;  /* 0x000000ff0300720c */ /* 0x040fe20000fa4270 */
[-C--:B------:R-:W-:Y:S01]  /*4b80*/  FMUL R34, R34, R23.reuse ;  /* 0x0000001722227220 */ /* 0x080fe20000400000 */
[----:B------:R-:W-:Y:S01]  /*4b90*/  ISETP.GT.AND P3, PT, R3, RZ, P0 ;  /* 0x000000ff0300720c */ /* 0x000fe20000764270 */
[-C--:B------:R-:W-:Y:S01]  /*4ba0*/  FMUL R35, R35, R23.reuse ;  /* 0x0000001723237220 */ /* 0x080fe20000400000 */
[----:B------:R-:W-:Y:S01]  /*4bb0*/  F2FP.BF16.F32.PACK_AB R26, RZ, R26 ;  /* 0x0000001aff1a723e */ /* 0x000fe200000010ff */
[----:B------:R-:W-:Y:S01]  /*4bc0*/  FMUL R36, R36, R23 ;  /* 0x0000001724247220 */ /* 0x000fe20000400000 */
[----:B------:R-:W-:Y:S01]  /*4bd0*/  F2FP.BF16.F32.PACK_AB R27, RZ, R27 ;  /* 0x0000001bff1b723e */ /* 0x000fe200000010ff */
[----:B------:R-:W-:Y:S01]  /*4be0*/  FMUL R37, R37, R23 ;  /* 0x0000001725257220 */ /* 0x000fe20000400000 */
[----:B------:R-:W-:Y:S01]  /*4bf0*/  F2FP.BF16.F32.PACK_AB R28, RZ, R28 ;  /* 0x0000001cff1c723e */ /* 0x000fe200000010ff */
[----:B------:R-:W-:Y:S01]  /*4c00*/  @P2 STG.E.U16 desc[UR36][R8.64], R26 ;  /* 0x0000001a08002986 */ /* 0x000fe2000c101524 */
[----:B------:R-:W-:Y:S01]  /*4c10*/  F2FP.BF16.F32.PACK_AB R29, RZ, R29 ;  /* 0x0000001dff1d723e */ /* 0x000fe200000010ff */
[-C--:B------:R-:W-:Y:S01]  /*4c20*/  FMUL R38, R38, R23.reuse ;  /* 0x0000001726267220 */ /* 0x080fe20000400000 */
[----:B------:R-:W-:Y:S01]  /*4c30*/  ISETP.GT.AND P2, PT, R3, 0x8, P1 ;  /* 0x000000080300780c */ /* 0x000fe20000f44270 */
[----:B------:R-:W-:Y:S01]  /*4c40*/  @P4 STG.E.U16 desc[UR36][R8.64+0x2], R27 ;  /* 0x0000021b08004986 */ /* 0x000fe2000c101524 */
[----:B------:R-:W-:Y:S01]  /*4c50*/  ISETP.GT.AND P1, PT, R4, 0x10, PT ;  /* 0x000000100400780c */ /* 0x000fe20003f24270 */
[-C--:B------:R-:W-:Y:S01]  /*4c60*/  FMUL R39, R39, R23.reuse ;  /* 0x0000001727277220 */ /* 0x080fe20000400000 */
[----:B------:R-:W-:Y:S01]  /*4c70*/  F2FP.BF16.F32.PACK_AB R30, RZ, R30 ;  /* 0x0000001eff1e723e */ /* 0x000fe200000010ff */
[----:B------:R-:W-:Y:S01]  /*4c80*/  @P5 STG.E.U16 desc[UR36][R6.64+0x10], R28 ;  /* 0x0000101c06005986 */ /* 0x000fe2000c101524 */
[C---:B------:R-:W-:Y:S01]  /*4c90*/  ISETP.GT.AND P4, PT, R3.reuse, RZ, P1 ;  /* 0x000000ff0300720c */ /* 0x040fe20000f84270 */
[----:B------:R-:W-:Y:S01]  /*4ca0*/  FMUL R40, R40, R23 ;  /* 0x0000001728287220 */ /* 0x000fe20000400000 */
[----:B------:R-:W-:Y:S01]  /*4cb0*/  F2FP.BF16.F32.PACK_AB R31, RZ, R31 ;  /* 0x0000001fff1f723e */ /* 0x000fe200000010ff */
[----:B------:R-:W-:Y:S01]  /*4cc0*/  @P3 STG.E.U16 desc[UR36][R6.64+0x12], R29 ;  /* 0x0000121d06003986 */ /* 0x000fe2000c101524 */
[----:B------:R-:W-:Y:S01]  /*4cd0*/  ISETP.GT.AND P3, PT, R3, 0x8, P0 ;  /* 0x000000080300780c */ /* 0x000fe20000764270 */
[-C--:B------:R-:W-:Y:S01]  /*4ce0*/  FMUL R41, R41, R23.reuse ;  /* 0x0000001729297220 */ /* 0x080fe20000400000 */
[----:B------:R-:W-:Y:S01]  /*4cf0*/  ISETP.GT.AND P0, PT, R4, 0x11, PT ;  /* 0x000000110400780c */ /* 0x000fe20003f04270 */
[----:B------:R-:W-:Y:S01]  /*4d00*/  @P2 STG.E.U16 desc[UR36][R8.64+0x10], R30 ;  /* 0x0000101e08002986 */ /* 0x000fe2000c101524 */
[----:B------:R-:W-:Y:S01]  /*4d10*/  F2FP.BF16.F32.PACK_AB R32, RZ, R32 ;  /* 0x00000020ff20723e */ /* 0x000fe200000010ff */
[-C--:B------:R-:W-:Y:S01]  /*4d20*/  FMUL R42, R42, R23.reuse ;  /* 0x000000172a2a7220 */ /* 0x080fe20000400000 */
[----:B------:R-:W-:Y:S01]  /*4d30*/  ISETP.GT.AND P5, PT, R3, RZ, P0 ;  /* 0x000000ff0300720c */ /* 0x000fe200007a4270 */
[-C--:B------:R-:W-:Y:S01]  /*4d40*/  FMUL R43, R43, R23.reuse ;  /* 0x000000172b2b7220 */ /* 0x080fe20000400000 */
[----:B------:R-:W-:Y:S01]  /*4d50*/  ISETP.GT.AND P2, PT, R3, 0x8, P1 ;  /* 0x000000080300780c */ /* 0x000fe20000f44270 */
[-C--:B------:R-:W-:Y:S01]  /*4d60*/  FMUL R44, R44, R23.reuse ;  /* 0x000000172c2c7220 */ /* 0x080fe20000400000 */
[----:B------:R-:W-:Y:S01]  /*4d70*/  ISETP.GT.AND P1, PT, R4, 0x18, PT ;  /* 0x000000180400780c */ /* 0x000fe20003f24270 */
[----:B------:R-:W-:Y:S01]  /*4d80*/  FMUL R45, R45, R23 ;  /* 0x000000172d2d7220 */ /* 0x000fe20000400000 */
[----:B------:R-:W-:Y:S01]  /*4d90*/  F2FP.BF16.F32.PACK_AB R33, RZ, R33 ;  /* 0x00000021ff21723e */ /* 0x000fe200000010ff */
[----:B------:R-:W-:Y:S01]  /*4da0*/  @P3 STG.E.U16 desc[UR36][R8.64+0x12], R31 ;  /* 0x0000121f08003986 */ /* 0x000fe2000c101524 */
[C---:B------:R-:W-:Y:S01]  /*4db0*/  ISETP.GT.AND P3, PT, R3.reuse, 0x8, P0 ;  /* 0x000000080300780c */ /* 0x040fe20000764270 */
[-C--:B------:R-:W-:Y:S01]  /*4dc0*/  FMUL R46, R46, R23.reuse ;  /* 0x000000172e2e7220 */ /* 0x080fe20000400000 */
[----:B------:R-:W-:Y:S01]  /*4dd0*/  ISETP.GT.AND P0, PT, R4, 0x19, PT ;  /* 0x000000190400780c */ /* 0x000fe20003f04270 */
[----:B------:R-:W-:Y:S01]  /*4de0*/  @P4 STG.E.U16 desc[UR36][R6.64+0x20], R32 ;  /* 0x0000202006004986 */ /* 0x000fe2000c101524 */
[----:B------:R-:W-:Y:S01]  /*4df0*/  ISETP.GT.AND P4, PT, R3, RZ, P1 ;  /* 0x000000ff0300720c */ /* 0x000fe20000f84270 */
[-C--:B------:R-:W-:Y:S01]  /*4e00*/  FMUL R47, R47, R23.reuse ;  /* 0x000000172f2f7220 */ /* 0x080fe20000400000 */
[----:B------:R-:W-:Y:S01]  /*4e10*/  F2FP.BF16.F32.PACK_AB R34, RZ, R34 ;  /* 0x00000022ff22723e */ /* 0x000fe200000010ff */
[----:B------:R-:W-:Y:S01]  /*4e20*/  @P5 STG.E.U16 desc[UR36][R6.64+0x22], R33 ;  /* 0x0000222106005986 */ /* 0x000fe2000c101524 */
[----:B------:R-:W-:Y:S01]  /*4e30*/  ISETP.GT.AND P5, PT, R3, RZ, P0 ;  /* 0x000000ff0300720c */ /* 0x000fe200007a4270 */
[----:B------:R-:W-:Y:S01]  /*4e40*/  FMUL R48, R48, R23 ;  /* 0x0000001730307220 */ /* 0x000fe20000400000 */
[----:B------:R-:W-:Y:S01]  /*4e50*/  F2FP.BF16.F32.PACK_AB R35, RZ, R35 ;  /* 0x00000023ff23723e */ /* 0x000fe200000010ff */
[----:B------:R-:W-:Y:S01]  /*4e60*/  @P2 STG.E.U16 desc[UR36][R8.64+0x20], R34 ;  /* 0x0000202208002986 */ /* 0x000fe2000c101524 */
[----:B------:R-:W-:Y:S01]  /*4e70*/  F2FP.BF16.F32.PACK_AB R36, RZ, R36 ;  /* 0x00000024ff24723e */ /* 0x000fe200000010ff */
[-C--:B------:R-:W-:Y:S01]  /*4e80*/  FMUL R49, R49, R23.reuse ;  /* 0x0000001731317220 */ /* 0x080fe20000400000 */
[C---:B------:R-:W-:Y:S01]  /*4e90*/  ISETP.GT.AND P2, PT, R3.reuse, 0x8, P1 ;  /* 0x000000080300780c */ /* 0x040fe20000f44270 */
[----:B------:R-:W-:Y:S01]  /*4ea0*/  @P3 STG.E.U16 desc[UR36][R8.64+0x22], R35 ;  /* 0x0000222308003986 */ /* 0x000fe2000c101524 */
[----:B------:R-:W-:Y:S01]  /*4eb0*/  ISETP.GT.AND P1, PT, R4, 0x20, PT ;  /* 0x000000200400780c */ /* 0x000fe20003f24270 */
[----:B------:R-:W-:Y:S01]  /*4ec0*/  FMUL R50, R50, R23 ;  /* 0x0000001732327220 */ /* 0x000fe20000400000 */
[----:B------:R-:W-:Y:S01]  /*4ed0*/  F2FP.BF16.F32.PACK_AB R37, RZ, R37 ;  /* 0x00000025ff25723e */ /* 0x000fe200000010ff */
[----:B------:R-:W-:Y:S01]  /*4ee0*/  @P4 STG.E.U16 desc[UR36][R6.64+0x30], R36 ;  /* 0x0000302406004986 */ /* 0x000fe2000c101524 */
[----:B------:R-:W-:Y:S01]  /*4ef0*/  ISETP.GT.AND P3, PT, R3, 0x8, P0 ;  /* 0x000000080300780c */ /* 0x000fe20000764270 */
[-C--:B------:R-:W-:Y:S01]  /*4f00*/  FMUL R51, R51, R23.reuse ;  /* 0x0000001733337220 */ /* 0x080fe20000400000 */
[----:B------:R-:W-:Y:S01]  /*4f10*/  ISETP.GT.AND P0, PT, R4, 0x21, PT ;  /* 0x000000210400780c */ /* 0x000fe20003f04270 */
[----:B------:R-:W-:Y:S01]  /*4f20*/  @P5 STG.E.U16 desc[UR36][R6.64+0x32], R37 ;  /* 0x0000322506005986 */ /* 0x000fe2000c101524 */
[----:B------:R-:W-:Y:S01]  /*4f30*/  ISETP.GT.AND P4, PT, R3, RZ, P1 ;  /* 0x000000ff0300720c */ /* 0x000fe20000f84270 */
[-C--:B------:R-:W-:Y:S01]  /*4f40*/  FMUL R52, R52, R23.reuse ;  /* 0x0000001734347220 */ /* 0x080fe20000400000 */
[----:B------:R-:W-:Y:S01]  /*4f50*/  F2FP.BF16.F32.PACK_AB R38, RZ, R38 ;  /* 0x00000026ff26723e */ /* 0x000fe200000010ff */
[-C--:B------:R-:W-:Y:S01]  /*4f60*/  FMUL R53, R53, R23.reuse ;  /* 0x0000001735357220 */ /* 0x080fe20000400000 */
        /* <DEDUP_REMOVED lines=113> */
[----:B------:R-:W-:Y:S01]  /*5680*/  FMUL R87, R87, R23 ;  /* 0x0000001757577220 */ /* 0x000fe20000400000 */
[----:B------:R-:W-:Y:S01]  /*5690*/  ISETP.GT.AND P0, PT, R4, 0x51, PT ;  /* 0x000000510400780c */ /* 0x000fe20003f04270 */
[----:B------:R-:W-:Y:S01]  /*56a0*/  @P5 STG.E.U16 desc[UR36][R6.64+0x92], R61 ;  /* 0x0000923d06005986 */ /* 0x000fe2000c101524 */
[----:B------:R-:W-:-:S02]  /*56b0*/  ISETP.GT.AND P4, PT, R3, RZ, P1 ;  /* 0x000000ff0300720c */ /* 0x000fc40000f84270 */
[----:B------:R-:W-:Y:S02]  /*56c0*/  F2FP.BF16.F32.PACK_AB R62, RZ, R62 ;  /* 0x0000003eff3e723e */ /* 0x000fe400000010ff */
[C---:B------:R-:W-:Y:S02]  /*56d0*/  ISETP.GT.AND P5, PT, R3.reuse, RZ, P0 ;  /* 0x000000ff0300720c */ /* 0x040fe400007a4270 */
[----:B------:R-:W-:Y:S01]  /*56e0*/  F2FP.BF16.F32.PACK_AB R63, RZ, R63 ;  /* 0x0000003fff3f723e */ /* 0x000fe200000010ff */
[----:B------:R-:W-:Y:S01]  /*56f0*/  @P2 STG.E.U16 desc[UR36][R8.64+0x90], R62 ;  /* 0x0000903e08002986 */ /* 0x000fe2000c101524 */
[----:B------:R-:W-:Y:S02]  /*5700*/  F2FP.BF16.F32.PACK_AB R64, RZ, R64 ;  /* 0x00000040ff40723e */ /* 0x000fe400000010ff */
[----:B------:R-:W-:Y:S01]  /*5710*/  ISETP.GT.AND P2, PT, R3, 0x8, P1 ;  /* 0x000000080300780c */ /* 0x000fe20000f44270 */
[----:B------:R-:W-:Y:S01]  /*5720*/  @P3 STG.E.U16 desc[UR36][R8.64+0x92], R63 ;  /* 0x0000923f08003986 */ /* 0x000fe2000c101524 */
[----:B------:R-:W-:-:S02]  /*5730*/  ISETP.GT.AND P1, PT, R4, 0x58, PT ;  /* 0x000000580400780c */ /* 0x000fc40003f24270 */
[----:B------:R-:W-:Y:S01]  /*5740*/  F2FP.BF16.F32.PACK_AB R65, RZ, R65 ;  /* 0x00000041ff41723e */ /* 0x000fe200000010ff */
[----:B------:R-:W-:Y:S01]  /*5750*/  @P4 STG.E.U16 desc[UR36][R6.64+0xa0], R64 ;  /* 0x0000a04006004986 */ /* 0x000fe2000c101524 */
[C---:B------:R-:W-:Y:S02]  /*5760*/  ISETP.GT.AND P3, PT, R3.reuse, 0x8, P0 ;  /* 0x000000080300780c */ /* 0x040fe40000764270 */
[----:B------:R-:W-:Y:S01]  /*5770*/  ISETP.GT.AND P0, PT, R4, 0x59, PT ;  /* 0x000000590400780c */ /* 0x000fe20003f04270 */
[----:B------:R-:W-:Y:S01]  /*5780*/  @P5 STG.E.U16 desc[UR36][R6.64+0xa2], R65 ;  /* 0x0000a24106005986 */ /* 0x000fe2000c101524 */
[C---:B------:R-:W-:Y:S02]  /*5790*/  ISETP.GT.AND P4, PT, R3.reuse, RZ, P1 ;  /* 0x000000ff0300720c */ /* 0x040fe40000f84270 */
[----:B------:R-:W-:Y:S02]  /*57a0*/  F2FP.BF16.F32.PACK_AB R66, RZ, R66 ;  /* 0x00000042ff42723e */ /* 0x000fe400000010ff */
[----:B------:R-:W-:-:S02]  /*57b0*/  ISETP.GT.AND P5, PT, R3, RZ, P0 ;  /* 0x000000ff0300720c */ /* 0x000fc400007a4270 */
[----:B------:R-:W-:Y:S01]  /*57c0*/  F2FP.BF16.F32.PACK_AB R67, RZ, R67 ;  /* 0x00000043ff43723e */ /* 0x000fe200000010ff */
[----:B------:R-:W-:Y:S01]  /*57d0*/  @P2 STG.E.U16 desc[UR36][R8.64+0xa0], R66 ;  /* 0x0000a04208002986 */ /* 0x000fe2000c101524 */
[----:B------:R-:W-:Y:S02]  /*57e0*/  F2FP.BF16.F32.PACK_AB R68, RZ, R68 ;  /* 0x00000044ff44723e */ /* 0x000fe400000010ff */
[C---:B------:R-:W-:Y:S01]  /*57f0*/  ISETP.GT.AND P2, PT, R3.reuse, 0x8, P1 ;  /* 0x000000080300780c */ /* 0x040fe20000f44270 */
[----:B------:R-:W-:Y:S01]  /*5800*/  @P3 STG.E.U16 desc[UR36][R8.64+0xa2], R67 ;  /* 0x0000a24308003986 */ /* 0x000fe2000c101524 */
[----:B------:R-:W-:Y:S02]  /*5810*/  ISETP.GT.AND P1, PT, R4, 0x60, PT ;  /* 0x000000600400780c */ /* 0x000fe40003f24270 */
[----:B------:R-:W-:Y:S01]  /*5820*/  F2FP.BF16.F32.PACK_AB R69, RZ, R69 ;  /* 0x00000045ff45723e */ /* 0x000fe200000010ff */
[----:B------:R-:W-:Y:S01]  /*5830*/  @P4 STG.E.U16 desc[UR36][R6.64+0xb0], R68 ;  /* 0x0000b04406004986 */ /* 0x000fe2000c101524 */
[----:B------:R-:W-:-:S02]  /*5840*/  ISETP.GT.AND P3, PT, R3, 0x8, P0 ;  /* 0x000000080300780c */ /* 0x000fc40000764270 */
[----:B------:R-:W-:Y:S01]  /*5850*/  ISETP.GT.AND P0, PT, R4, 0x61, PT ;  /* 0x000000610400780c */ /* 0x000fe20003f04270 */
[----:B------:R-:W-:Y:S01]  /*5860*/  @P5 STG.E.U16 desc[UR36][R6.64+0xb2], R69 ;  /* 0x0000b24506005986 */ /* 0x000fe2000c101524 */
[C---:B------:R-:W-:Y:S02]  /*5870*/  ISETP.GT.AND P4, PT, R3.reuse, RZ, P1 ;  /* 0x000000ff0300720c */ /* 0x040fe40000f84270 */
[----:B------:R-:W-:Y:S02]  /*5880*/  ISETP.GT.AND P5, PT, R3, RZ, P0 ;  /* 0x000000ff0300720c */ /* 0x000fe400007a4270 */
[----:B------:R-:W-:Y:S02]  /*5890*/  F2FP.BF16.F32.PACK_AB R70, RZ, R70 ;  /* 0x00000046ff46723e */ /* 0x000fe400000010ff */
[----:B------:R-:W-:Y:S02]  /*58a0*/  F2FP.BF16.F32.PACK_AB R71, RZ, R71 ;  /* 0x00000047ff47723e */ /* 0x000fe400000010ff */
[----:B------:R-:W-:Y:S01]  /*58b0*/  F2FP.BF16.F32.PACK_AB R72, RZ, R72 ;  /* 0x00000048ff48723e */ /* 0x000fe200000010ff */
[----:B------:R-:W-:Y:S01]  /*58c0*/  @P2 STG.E.U16 desc[UR36][R8.64+0xb0], R70 ;  /* 0x0000b04608002986 */ /* 0x000fe2000c101524 */
[----:B------:R-:W-:-:S02]  /*58d0*/  F2FP.BF16.F32.PACK_AB R73, RZ, R73 ;  /* 0x00000049ff49723e */ /* 0x000fc400000010ff */
[C---:B------:R-:W-:Y:S01]  /*58e0*/  ISETP.GT.AND P1, PT, R3.reuse, 0x8, P1 ;  /* 0x000000080300780c */ /* 0x040fe20000f24270 */
[----:B------:R-:W-:Y:S01]  /*58f0*/  @P3 STG.E.U16 desc[UR36][R8.64+0xb2], R71 ;  /* 0x0000b24708003986 */ /* 0x000fe2000c101524 */
[C---:B------:R-:W-:Y:S02]  /*5900*/  ISETP.GT.AND P2, PT, R3.reuse, 0x8, P0 ;  /* 0x000000080300780c */ /* 0x040fe40000744270 */
[C---:B------:R-:W-:Y:S01]  /*5910*/  ISETP.GT.AND P0, PT, R4.reuse, 0x69, PT ;  /* 0x000000690400780c */ /* 0x040fe20003f04270 */
[----:B------:R-:W-:Y:S01]  /*5920*/  @P4 STG.E.U16 desc[UR36][R6.64+0xc0], R72 ;  /* 0x0000c04806004986 */ /* 0x000fe2000c101524 */
[----:B------:R-:W-:Y:S02]  /*5930*/  ISETP.GT.AND P4, PT, R4, 0x68, PT ;  /* 0x000000680400780c */ /* 0x000fe40003f84270 */
[----:B------:R-:W-:Y:S01]  /*5940*/  F2FP.BF16.F32.PACK_AB R74, RZ, R74 ;  /* 0x0000004aff4a723e */ /* 0x000fe200000010ff */
[----:B------:R-:W-:Y:S01]  /*5950*/  @P5 STG.E.U16 desc[UR36][R6.64+0xc2], R73 ;  /* 0x0000c24906005986 */ /* 0x000fe2000c101524 */
[----:B------:R-:W-:-:S02]  /*5960*/  ISETP.GT.AND P5, PT, R3, RZ, P4 ;  /* 0x000000ff0300720c */ /* 0x000fc400027a4270 */
[C---:B------:R-:W-:Y:S01]  /*5970*/  ISETP.GT.AND P3, PT, R3.reuse, RZ, P0 ;  /* 0x000000ff0300720c */ /* 0x040fe20000764270 */
[----:B------:R-:W-:Y:S01]  /*5980*/  @P1 STG.E.U16 desc[UR36][R8.64+0xc0], R74 ;  /* 0x0000c04a08001986 */ /* 0x000fe2000c101524 */
[----:B------:R-:W-:Y:S02]  /*5990*/  F2FP.BF16.F32.PACK_AB R75, RZ, R75 ;  /* 0x0000004bff4b723e */ /* 0x000fe400000010ff */
[----:B------:R-:W-:Y:S02]  /*59a0*/  F2FP.BF16.F32.PACK_AB R76, RZ, R76 ;  /* 0x0000004cff4c723e */ /* 0x000fe400000010ff */
[C---:B------:R-:W-:Y:S01]  /*59b0*/  ISETP.GT.AND P4, PT, R3.reuse, 0x8, P4 ;  /* 0x000000080300780c */ /* 0x040fe20002784270 */
[----:B------:R-:W-:Y:S01]  /*59c0*/  @P2 STG.E.U16 desc[UR36][R8.64+0xc2], R75 ;  /* 0x0000c24b08002986 */ /* 0x000fe2000c101524 */
[----:B------:R-:W-:Y:S02]  /*59d0*/  F2FP.BF16.F32.PACK_AB R77, RZ, R77 ;  /* 0x0000004dff4d723e */ /* 0x000fe400000010ff */
[----:B------:R-:W-:Y:S01]  /*59e0*/  ISETP.GT.AND P2, PT, R4, 0x71, PT ;  /* 0x000000710400780c */ /* 0x000fe20003f44270 */
[----:B------:R-:W-:Y:S01]  /*59f0*/  @P5 STG.E.U16 desc[UR36][R6.64+0xd0], R76 ;  /* 0x0000d04c06005986 */ /* 0x000fe2000c101524 */
[----:B------:R-:W-:-:S02]  /*5a00*/  ISETP.GT.AND P5, PT, R3, 0x8, P0 ;  /* 0x000000080300780c */ /* 0x000fc400007a4270 */
[C---:B------:R-:W-:Y:S01]  /*5a10*/  ISETP.GT.AND P1, PT, R4.reuse, 0x78, PT ;  /* 0x000000780400780c */ /* 0x040fe20003f24270 */
[----:B------:R-:W-:Y:S01]  /*5a20*/  @P3 STG.E.U16 desc[UR36][R6.64+0xd2], R77 ;  /* 0x0000d24d06003986 */ /* 0x000fe2000c101524 */
[C---:B------:R-:W-:Y:S02]  /*5a30*/  ISETP.GT.AND P3, PT, R4.reuse, 0x70, PT ;  /* 0x000000700400780c */ /* 0x040fe40003f64270 */
[----:B------:R-:W-:Y:S01]  /*5a40*/  ISETP.GT.AND P0, PT, R4, 0x79, PT ;  /* 0x000000790400780c */ /* 0x000fe20003f04270 */
[----:B------:R-:W-:Y:S01]  /*5a50*/  @P4 IMAD.MOV.U32 R4, RZ, RZ, R8 ;  /* 0x000000ffff044224 */ /* 0x000fe200078e0008 */
[----:B------:R-:W-:Y:S01]  /*5a60*/  F2FP.BF16.F32.PACK_AB R78, RZ, R78 ;  /* 0x0000004eff4e723e */ /* 0x000fe200000010ff */
[----:B------:R-:W-:Y:S01]  /*5a70*/  @P4 IMAD.MOV.U32 R5, RZ, RZ, R9 ;  /* 0x000000ffff054224 */ /* 0x000fe200078e0009 */
[----:B------:R-:W-:Y:S02]  /*5a80*/  F2FP.BF16.F32.PACK_AB R79, RZ, R79 ;  /* 0x0000004fff4f723e */ /* 0x000fe400000010ff */
[----:B------:R-:W-:-:S02]  /*5a90*/  F2FP.BF16.F32.PACK_AB R80, RZ, R80 ;  /* 0x00000050ff50723e */ /* 0x000fc400000010ff */
[----:B------:R0:W-:Y:S01]  /*5aa0*/  @P4 STG.E.U16 desc[UR36][R4.64+0xd0], R78 ;  /* 0x0000d04e04004986 */ /* 0x0001e2000c101524 */
[C---:B------:R-:W-:Y:S02]  /*5ab0*/  ISETP.GT.AND P4, PT, R3.reuse, RZ, P2 ;  /* 0x000000ff0300720c */ /* 0x040fe40001784270 */
[----:B------:R-:W-:Y:S02]  /*5ac0*/  F2FP.BF16.F32.PACK_AB R81, RZ, R81 ;  /* 0x00000051ff51723e */ /* 0x000fe400000010ff */
[----:B------:R-:W-:Y:S02]  /*5ad0*/  ISETP.GT.AND P2, PT, R3, 0x8, P2 ;  /* 0x000000080300780c */ /* 0x000fe40001744270 */
[----:B------:R-:W-:Y:S02]  /*5ae0*/  F2FP.BF16.F32.PACK_AB R82, RZ, R82 ;  /* 0x00000052ff52723e */ /* 0x000fe400000010ff */
[----:B------:R-:W-:Y:S02]  /*5af0*/  F2FP.BF16.F32.PACK_AB R83, RZ, R83 ;  /* 0x00000053ff53723e */ /* 0x000fe400000010ff */
[----:B------:R-:W-:Y:S01]  /*5b00*/  F2FP.BF16.F32.PACK_AB R84, RZ, R84 ;  /* 0x00000054ff54723e */ /* 0x000fe200000010ff */
[----:B0-----:R-:W-:Y:S01]  /*5b10*/  @P5 IMAD.MOV.U32 R4, RZ, RZ, R8 ;  /* 0x000000ffff045224 */ /* 0x001fe200078e0008 */
[----:B------:R-:W-:Y:S01]  /*5b20*/  F2FP.BF16.F32.PACK_AB R85, RZ, R85 ;  /* 0x00000055ff55723e */ /* 0x000fe200000010ff */
[----:B------:R-:W-:Y:S01]  /*5b30*/  @P5 IMAD.MOV.U32 R5, RZ, RZ, R9 ;  /* 0x000000ffff055224 */ /* 0x000fe200078e0009 */
[----:B------:R-:W-:-:S02]  /*5b40*/  F2FP.BF16.F32.PACK_AB R86, RZ, R86 ;  /* 0x00000056ff56723e */ /* 0x000fc400000010ff */
[----:B------:R-:W-:Y:S02]  /*5b50*/  F2FP.BF16.F32.PACK_AB R87, RZ, R87 ;  /* 0x00000057ff57723e */ /* 0x000fe400000010ff */
[----:B------:R0:W-:Y:S01]  /*5b60*/  @P5 STG.E.U16 desc[UR36][R4.64+0xd2], R79 ;  /* 0x0000d24f04005986 */ /* 0x0001e2000c101524 */
[C---:B------:R-:W-:Y:S02]  /*5b70*/  ISETP.GT.AND P5, PT, R3.reuse, RZ, P3 ;  /* 0x000000ff0300720c */ /* 0x040fe40001fa4270 */
[----:B------:R-:W-:-:S11]  /*5b80*/  ISETP.GT.AND P3, PT, R3, 0x8, P3 ;  /* 0x000000080300780c */ /* 0x000fd60001f64270 */
[----:B0-----:R-:W-:Y:S02]  /*5b90*/  @P5 IMAD.MOV.U32 R4, RZ, RZ, R6 ;  /* 0x000000ffff045224 */ /* 0x001fe400078e0006 */
[----:B------:R-:W-:-:S05]  /*5ba0*/  @P5 IMAD.MOV.U32 R5, RZ, RZ, R7 ;  /* 0x000000ffff055224 */ /* 0x000fca00078e0007 */
[----:B------:R0:W-:Y:S01]  /*5bb0*/  @P5 STG.E.U16 desc[UR36][R4.64+0xe0], R80 ;  /* 0x0000e05004005986 */ /* 0x0001e2000c101524 */
[C---:B------:R-:W-:Y:S02]  /*5bc0*/  ISETP.GT.AND P5, PT, R3.reuse, RZ, P0 ;  /* 0x000000ff0300720c */ /* 0x040fe400007a4270 */
[----:B------:R-:W-:Y:S01]  /*5bd0*/  ISETP.GT.AND P0, PT, R3, 0x8, P0 ;  /* 0x000000080300780c */ /* 0x000fe20000704270 */
[----:B0-----:R-:W-:Y:S02]  /*5be0*/  @P4 IMAD.MOV.U32 R4, RZ, RZ, R6 ;  /* 0x000000ffff044224 */ /* 0x001fe400078e0006 */
[----:B------:R-:W-:-:S05]  /*5bf0*/  @P4 IMAD.MOV.U32 R5, RZ, RZ, R7 ;  /* 0x000000ffff054224 */ /* 0x000fca00078e0007 */
[----:B------:R0:W-:Y:S01]  /*5c00*/  @P4 STG.E.U16 desc[UR36][R4.64+0xe2], R81 ;  /* 0x0000e25104004986 */ /* 0x0001e2000c101524 */
[C---:B------:R-:W-:Y:S02]  /*5c10*/  ISETP.GT.AND P4, PT, R3.reuse, RZ, P1 ;  /* 0x000000ff0300720c */ /* 0x040fe40000f84270 */
[----:B------:R-:W-:Y:S01]  /*5c20*/  ISETP.GT.AND P1, PT, R3, 0x8, P1 ;  /* 0x000000080300780c */ /* 0x000fe20000f24270 */
[----:B0-----:R-:W-:Y:S02]  /*5c30*/  @P3 IMAD.MOV.U32 R4, RZ, RZ, R8 ;  /* 0x000000ffff043224 */ /* 0x001fe400078e0008 */
[----:B------:R-:W-:-:S05]  /*5c40*/  @P3 IMAD.MOV.U32 R5, RZ, RZ, R9 ;  /* 0x000000ffff053224 */ /* 0x000fca00078e0009 */
[----:B------:R0:W-:Y:S02]  /*5c50*/  @P3 STG.E.U16 desc[UR36][R4.64+0xe0], R82 ;  /* 0x0000e05204003986 */ /* 0x0001e4000c101524 */
[----:B0-----:R-:W-:Y:S02]  /*5c60*/  @P2 IMAD.MOV.U32 R4, RZ, RZ, R8 ;  /* 0x000000ffff042224 */ /* 0x001fe400078e0008 */
[----:B------:R-:W-:-:S05]  /*5c70*/  @P2 IMAD.MOV.U32 R5, RZ, RZ, R9 ;  /* 0x000000ffff052224 */ /* 0x000fca00078e0009 */
[----:B------:R0:W-:Y:S02]  /*5c80*/  @P2 STG.E.U16 desc[UR36][R4.64+0xe2], R83 ;  /* 0x0000e25304002986 */ /* 0x0001e4000c101524 */
[----:B0-----:R-:W-:Y:S02]  /*5c90*/  @P4 IMAD.MOV.U32 R4, RZ, RZ, R6 ;  /* 0x000000ffff044224 */ /* 0x001fe400078e0006 */
[----:B------:R-:W-:-:S05]  /*5ca0*/  @P4 IMAD.MOV.U32 R5, RZ, RZ, R7 ;  /* 0x000000ffff054224 */ /* 0x000fca00078e0007 */
[----:B------:R0:W-:Y:S04]  /*5cb0*/  @P4 STG.E.U16 desc[UR36][R4.64+0xf0], R84 ;  /* 0x0000f05404004986 */ /* 0x0001e8000c101524 */
[----:B------:R1:W-:Y:S01]  /*5cc0*/  @P5 STG.E.U16 desc[UR36][R6.64+0xf2], R85 ;  /* 0x0000f25506005986 */ /* 0x0003e2000c101524 */
[----:B0-----:R-:W-:Y:S02]  /*5cd0*/  @P1 IMAD.MOV.U32 R4, RZ, RZ, R8 ;  /* 0x000000ffff041224 */ /* 0x001fe400078e0008 */
[----:B------:R-:W-:-:S05]  /*5ce0*/  @P1 IMAD.MOV.U32 R5, RZ, RZ, R9 ;  /* 0x000000ffff051224 */ /* 0x000fca00078e0009 */
[----:B------:R1:W-:Y:S04]  /*5cf0*/  @P1 STG.E.U16 desc[UR36][R4.64+0xf0], R86 ;  /* 0x0000f05604001986 */ /* 0x0003e8000c101524 */
[----:B------:R1:W-:Y:S02]  /*5d00*/  @P0 STG.E.U16 desc[UR36][R8.64+0xf2], R87 ;  /* 0x0000f25708000986 */ /* 0x0003e4000c101524 */
.L_x_155:
[----:B------:R-:W-:Y:S05]  /*5d10*/  BSYNC B0 ;  /* 0x0000000000007941 */ /* 0x000fea0003800000 */
.L_x_29:
[----:B------:R-:W-:Y:S01]  /*5d20*/  ULDC UR4, c[0x0][0xc] ;  /* 0x0000030000047ab9 */ /* 0x000fe20000000800 */
[----:B------:R-:W-:Y:S01]  /*5d30*/  ULDC UR5, c[0x0][0x10] ;  /* 0x0000040000057ab9 */ /* 0x000fe20000000800 */
[----:B------:R-:W0:Y:S01]  /*5d40*/  LDC R3, c[0x0][0x14] ;  /* 0x00000500ff037b82 */ /* 0x000e220000000800 */
[----:B------:R-:W-:Y:S01]  /*5d50*/  UIMAD.WIDE.U32 UR4, UR4, UR5, URZ ;  /* 0x00000005040472a5 */ /* 0x000fe2000f8e003f */
[----:B------:R-:W-:Y:S02]  /*5d60*/  IMAD.MOV.U32 R92, RZ, RZ, -0x1 ;  /* 0xffffffffff5c7424 */ /* 0x000fe400078e00ff */
[----:B------:R-:W-:-:S03]  /*5d70*/  IMAD.MOV.U32 R89, RZ, RZ, -0x1 ;  /* 0xffffffffff597424 */ /* 0x000fc600078e00ff */
[----:B0-----:R-:W-:-:S04]  /*5d80*/  IMAD.WIDE.U32 R16, R3, UR4, R16 ;  /* 0x0000000403107c25 */ /* 0x001fc8000f8e0010 */
[----:B------:R-:W-:Y:S01]  /*5d90*/  IMAD R3, R3, UR5, RZ ;  /* 0x0000000503037c24 */ /* 0x000fe2000f8e02ff */
[----:B------:R-:W-:Y:S02]  /*5da0*/  ULDC.64 UR4, c[0x0][0x650] ;  /* 0x0001940000047ab9 */ /* 0x000fe40000000a00 */
[----:B------:R-:W-:Y:S01]  /*5db0*/  ISETP.GE.U32.AND P0, PT, R16, UR4, PT ;  /* 0x0000000410007c0c */ /* 0x000fe2000bf06070 */
[--C-:B------:R-:W-:Y:S01]  /*5dc0*/  IMAD.IADD R17, R17, 0x1, R3.reuse ;  /* 0x0000000111117824 */ /* 0x100fe200078e0203 */
[----:B------:R-:W-:-:S04]  /*5dd0*/  PRMT R3, RZ, 0x7610, R3 ;  /* 0x00007610ff037816 */ /* 0x000fc80000000003 */
[----:B------:R-:W-:-:S13]  /*5de0*/  ISETP.GE.U32.AND.EX P0, PT, R17, UR5, PT, P0 ;  /* 0x0000000511007c0c */ /* 0x000fda000bf06100 */
[----:B------:R-:W-:Y:S05]  /*5df0*/  @P0 BRA `(.L_x_156) ;  /* 0x0000000400640947 */ /* 0x000fea0003800000 */
[----:B---3--:R-:W0:Y:S01]  /*5e00*/  S2R R12, SR_CTAID.X ;  /* 0x00000000000c7919 */ /* 0x008e220000002500 */
[----:B------:R-:W3:Y:S01]  /*5e10*/  LDC.64 R10, c[0x0][0x628] ;  /* 0x00018a00ff0a7b82 */ /* 0x000ee20000000a00 */
[----:B------:R-:W-:Y:S01]  /*5e20*/  ULDC UR4, c[0x0][0x150] ;  /* 0x0000540000047ab9 */ /* 0x000fe20000000800 */
[----:B-12-4-:R-:W-:Y:S01]  /*5e30*/  IMAD.MOV.U32 R8, RZ, RZ, R16 ;  /* 0x000000ffff087224 */ /* 0x016fe200078e0010 */
[----:B-----5:R-:W1:Y:S01]  /*5e40*/  S2R R24, SR_CTAID.Y ;  /* 0x0000000000187919 */ /* 0x020e620000002600 */
[----:B------:R-:W-:-:S04]  /*5e50*/  IMAD.MOV.U32 R9, RZ, RZ, R17 ;  /* 0x000000ffff097224 */ /* 0x000fc800078e0011 */
[----:B------:R-:W2:Y:S08]  /*5e60*/  LDC R21, c[0x0][0x144] ;  /* 0x00005100ff157b82 */ /* 0x000eb00000000800 */
[----:B------:R-:W4:Y:S08]  /*5e70*/  LDC R0, c[0x0][0x630] ;  /* 0x00018c00ff007b82 */ /* 0x000f300000000800 */
[----:B------:R-:W1:Y:S01]  /*5e80*/  LDC.64 R14, c[0x0][0x620] ;  /* 0x00018800ff0e7b82 */ /* 0x000e620000000a00 */
[----:B---3--:R-:W-:-:S04]  /*5e90*/  ISETP.NE.U32.AND P0, PT, R10, RZ, PT ;  /* 0x000000ff0a00720c */ /* 0x008fc80003f05070 */
[----:B------:R-:W-:Y:S02]  /*5ea0*/  ISETP.NE.AND.EX P0, PT, R11, RZ, PT, P0 ;  /* 0x000000ff0b00720c */ /* 0x000fe40003f05300 */
[----:B0-----:R-:W-:-:S05]  /*5eb0*/  I2FP.F32.U32 R3, R12 ;  /* 0x0000000c00037245 */ /* 0x001fca0000201000 */
[----:B------:R-:W-:-:S04]  /*5ec0*/  FMUL R3, R3, UR4 ;  /* 0x0000000403037c20 */ /* 0x000fc80008400000 */
[----:B------:R0:W3:Y:S02]  /*5ed0*/  F2I.U32.TRUNC.NTZ R20, R3 ;  /* 0x0000000300147305 */ /* 0x0000e4000020f000 */
[----:B--2-4-:R-:W-:Y:S05]  /*5ee0*/  @!P0 BRA `(.L_x_157) ;  /* 0x0000000000288947 */ /* 0x014fea0003800000 */
[----:B0-----:R-:W0:Y:S02]  /*5ef0*/  LDC R3, c[0x0][0x634] ;  /* 0x00018d00ff037b82 */ /* 0x001e240000000800 */
        /* <DEDUP_REMOVED lines=9> */
.L_x_157:
[----:B------:R-:W2:Y:S01]  /*5f90*/  LDC.64 R28, c[0x0][0x640] ;  /* 0x00019000ff1c7b82 */ /* 0x000ea20000000a00 */
[-CC-:B------:R-:W-:Y:S01]  /*5fa0*/  SHF.R.U64 R89, R8, R0.reuse, R9.reuse ;  /* 0x0000000008597219 */ /* 0x180fe20000001209 */
[----:B---3--:R-:W-:Y:S01]  /*5fb0*/  IMAD.MOV R20, RZ, RZ, -R20 ;  /* 0x000000ffff147224 */ /* 0x008fe200078e0a14 */
[----:B------:R-:W-:Y:S01]  /*5fc0*/  SHF.R.U32.HI R0, RZ, R0, R9 ;  /* 0x00000000ff007219 */ /* 0x000fe20000011609 */
[----:B------:R-:W-:Y:S01]  /*5fd0*/  ULDC UR4, c[0x0][0x154] ;  /* 0x0000550000047ab9 */ /* 0x000fe20000000800 */
[----:B0-----:R-:W-:Y:S01]  /*5fe0*/  IADD3 R3, P0, RZ, -R89, RZ ;  /* 0x80000059ff037210 */ /* 0x001fe20007f1e0ff */
[----:B------:R-:W-:Y:S02]  /*5ff0*/  IMAD R21, R21, R20, R12 ;  /* 0x0000001415157224 */ /* 0x000fe400078e020c */
[----:B------:R-:W0:Y:S01]  /*6000*/  LDC R6, c[0x0][0x618] ;  /* 0x00018600ff067b82 */ /* 0x000e220000000800 */
[----:B------:R-:W-:Y:S02]  /*6010*/  IMAD.MOV.U32 R7, RZ, RZ, 0x1 ;  /* 0x00000001ff077424 */ /* 0x000fe400078e00ff */
[----:B------:R-:W-:-:S04]  /*6020*/  IMAD.X R5, RZ, RZ, ~R0, P0 ;  /* 0x000000ffff057224 */ /* 0x000fc800000e0e00 */
[-C--:B-1----:R-:W-:Y:S01]  /*6030*/  IMAD R0, R5, R14.reuse, RZ ;  /* 0x0000000e05007224 */ /* 0x082fe200078e02ff */
[----:B------:R-:W1:Y:S01]  /*6040*/  LDC R8, c[0x0][0x608] ;  /* 0x00018200ff087b82 */ /* 0x000e620000000800 */
[----:B------:R-:W-:-:S04]  /*6050*/  IMAD.WIDE.U32 R4, R3, R14, R16 ;  /* 0x0000000e03047225 */ /* 0x000fc800078e0010 */
[----:B------:R-:W-:Y:S01]  /*6060*/  IMAD R3, R3, R15, R0 ;  /* 0x0000000f03037224 */ /* 0x000fe200078e0200 */
[----:B------:R-:W-:Y:S02]  /*6070*/  I2FP.F32.U32 R0, R24 ;  /* 0x0000001800007245 */ /* 0x000fe40000201000 */
[----:B------:R-:W3:Y:S01]  /*6080*/  LDC R26, c[0x0][0x658] ;  /* 0x00019600ff1a7b82 */ /* 0x000ee20000000800 */
[----:B------:R-:W-:Y:S01]  /*6090*/  IMAD.IADD R3, R5, 0x1, R3 ;  /* 0x0000000105037824 */ /* 0x000fe200078e0203 */
[----:B--2---:R-:W-:Y:S01]  /*60a0*/  ISETP.NE.U32.AND P0, PT, R28, RZ, PT ;  /* 0x000000ff1c00720c */ /* 0x004fe20003f05070 */
[----:B------:R-:W-:Y:S01]  /*60b0*/  FMUL R0, R0, UR4 ;  /* 0x0000000400007c20 */ /* 0x000fe20008400000 */
[----:B------:R-:W-:Y:S02]  /*60c0*/  IMAD.MOV.U32 R5, RZ, RZ, -0x1 ;  /* 0xffffffffff057424 */ /* 0x000fe400078e00ff */
[----:B------:R-:W-:Y:S01]  /*60d0*/  ISETP.NE.AND.EX P0, PT, R29, RZ, PT, P0 ;  /* 0x000000ff1d00720c */ /* 0x000fe20003f05300 */
[----:B------:R2:W4:Y:S01]  /*60e0*/  F2I.U32.TRUNC.NTZ R13, R0 ;  /* 0x00000000000d7305 */ /* 0x000522000020f000 */
[----:B------:R-:W2:Y:S01]  /*60f0*/  LDC R15, c[0x0][0x148] ;  /* 0x00005200ff0f7b82 */ /* 0x000ea20000000800 */
[----:B0-----:R-:W-:-:S02]  /*6100*/  SHF.R.U64 R12, R4, R6, R3 ;  /* 0x00000006040c7219 */ /* 0x001fc40000001203 */
[----:B------:R-:W-:-:S05]  /*6110*/  SHF.R.U32.HI R3, RZ, R6, R3 ;  /* 0x00000006ff037219 */ /* 0x000fca0000011603 */
[----:B------:R-:W0:Y:S01]  /*6120*/  LDC R20, c[0x0][0x600] ;  /* 0x00018000ff147b82 */ /* 0x000e220000000800 */
[-CC-:B-1----:R-:W-:Y:S02]  /*6130*/  SHF.R.U64 R10, R12, R8.reuse, R3.reuse ;  /* 0x000000080c0a7219 */ /* 0x182fe40000001203 */
[----:B------:R-:W-:-:S05]  /*6140*/  SHF.R.U32.HI R3, RZ, R8, R3 ;  /* 0x00000008ff037219 */ /* 0x000fca0000011603 */
[----:B------:R-:W1:Y:S01]  /*6150*/  LDC R27, c[0x0][0x648] ;  /* 0x00019200ff1b7b82 */ /* 0x000e620000000800 */
[-C--:B---3--:R-:W-:Y:S02]  /*6160*/  SHF.L.U32 R4, R5, R26.reuse, RZ ;  /* 0x0000001a05047219 */ /* 0x088fe400000006ff */
[-CC-:B------:R-:W-:Y:S02]  /*6170*/  SHF.R.U64 R14, R10, R26.reuse, R3.reuse ;  /* 0x0000001a0a0e7219 */ /* 0x180fe40000001203 */
[----:B------:R-:W-:Y:S02]  /*6180*/  SHF.R.U32.HI R5, RZ, R26, R3 ;  /* 0x0000001aff057219 */ /* 0x000fe40000011603 */
[----:B------:R-:W-:Y:S01]  /*6190*/  LOP3.LUT R25, RZ, R4, RZ, 0x33, !PT ;  /* 0x00000004ff197212 */ /* 0x000fe200078e33ff */
[----:B------:R-:W3:Y:S01]  /*61a0*/  LDC R30, c[0x0][0x638] ;  /* 0x00018e00ff1e7b82 */ /* 0x000ee20000000800 */
[----:B------:R-:W-:Y:S01]  /*61b0*/  SHF.L.U32 R26, R7, R26, RZ ;  /* 0x0000001a071a7219 */ /* 0x000fe200000006ff */
[----:B------:R-:W-:-:S06]  /*61c0*/  IMAD.MOV.U32 R4, RZ, RZ, R14 ;  /* 0x000000ffff047224 */ /* 0x000fcc00078e000e */
[----:B------:R-:W0:Y:S01]  /*61d0*/  LDC R31, c[0x0][0x610] ;  /* 0x00018400ff1f7b82 */ /* 0x000e220000000800 */
[----:B----4-:R-:W-:Y:S05]  /*61e0*/  @!P0 BRA `(.L_x_158) ;  /* 0x0000000000288947 */ /* 0x010fea0003800000 */
[----:B------:R-:W4:Y:S02]  /*61f0*/  LDC R3, c[0x0][0x64c] ;  /* 0x00019300ff037b82 */ /* 0x000f240000000800 */
[----:B----4-:R-:W-:-:S05]  /*6200*/  IADD3 R3, P0, R14, R3, RZ ;  /* 0x000000030e037210 */ /* 0x010fca0007f1e0ff */
        /* <DEDUP_REMOVED lines=8> */
.L_x_158:
[----:B------:R-:W-:Y:S01]  /*6290*/  ISETP.NE.AND P0, PT, R2, 0x1, PT ;  /* 0x000000010200780c */ /* 0x000fe20003f05270 */
[----:B0-----:R-:W-:Y:S01]  /*62a0*/  VIADD R7, R20, 0xffffffff ;  /* 0xffffffff14077836 */ /* 0x001fe20000000000 */
[----:B-12---:R-:W-:Y:S01]  /*62b0*/  SHF.R.U64 R0, R4, R27, R5 ;  /* 0x0000001b04007219 */ /* 0x006fe20000001205 */
[----:B------:R-:W-:Y:S01]  /*62c0*/  IMAD.MOV R13, RZ, RZ, -R13 ;  /* 0x000000ffff0d7224 */ /* 0x000fe200078e0a0d */
[----:B------:R-:W-:Y:S01]  /*62d0*/  LOP3.LUT R5, R10, R25, RZ, 0xc0, !PT ;  /* 0x000000190a057212 */ /* 0x000fe200078ec0ff */
[----:B------:R-:W-:Y:S01]  /*62e0*/  IMAD.MOV.U32 R4, RZ, RZ, 0x1 ;  /* 0x00000001ff047424 */ /* 0x000fe200078e00ff */
[----:B------:R-:W-:Y:S01]  /*62f0*/  LOP3.LUT R12, R12, R7, RZ, 0xc0, !PT ;  /* 0x000000070c0c7212 */ /* 0x000fe200078ec0ff */
[----:B------:R-:W-:Y:S02]  /*6300*/  IMAD.MOV R3, RZ, RZ, -R0 ;  /* 0x000000ffff037224 */ /* 0x000fe400078e0a00 */
[----:B------:R-:W-:Y:S02]  /*6310*/  IMAD R0, R26, R0, R5 ;  /* 0x000000001a007224 */ /* 0x000fe400078e0205 */
[----:B---3--:R-:W-:-:S02]  /*6320*/  IMAD R3, R3, R30, R14 ;  /* 0x0000001e03037224 */ /* 0x008fc400078e020e */
[----:B------:R-:W-:Y:S02]  /*6330*/  @P0 IMAD R21, R15, R13, R24 ;  /* 0x0000000d0f150224 */ /* 0x000fe400078e0218 */
[----:B------:R-:W-:Y:S01]  /*6340*/  IMAD R5, R3, R20, R12 ;  /* 0x0000001403057224 */ /* 0x000fe200078e020c */
[----:B------:R-:W-:Y:S01]  /*6350*/  PRMT R3, R4, 0x7610, R3 ;  /* 0x0000761004037816 */ /* 0x000fe20000000003 */
[----:B------:R-:W-:-:S05]  /*6360*/  IMAD R0, R0, R31, R21 ;  /* 0x0000001f00007224 */ /* 0x000fca00078e0215 */
[----:B------:R-:W-:Y:S02]  /*6370*/  SEL R92, R5, R0, !P0 ;  /* 0x00000000055c7207 */ /* 0x000fe40004000000 */
[----:B------:R-:W-:-:S07]  /*6380*/  SEL R0, R0, R5, !P0 ;  /* 0x0000000500007207 */ /* 0x000fce0004000000 */
.L_x_156:
[----:B------:R-:W-:Y:S01]  /*6390*/  LOP3.LUT P0, RZ, R3, 0xff, RZ, 0xc0, !PT ;  /* 0x000000ff03ff7812 */ /* 0x000fe2000780c0ff */
[----:B------:R-:W-:-:S12]  /*63a0*/  IMAD.MOV.U32 R91, RZ, RZ, R0 ;  /* 0x000000ffff5b7224 */ /* 0x000fd800078e0000 */
[----:B------:R-:W-:Y:S05]  /*63b0*/  @P0 BRA `(.L_x_159) ;  /* 0xffffffac00380947 */ /* 0x000fea000383ffff */
[----:B------:R-:W-:Y:S05]  /*63c0*/  EXIT ;  /* 0x000000000000794d */ /* 0x000fea0003800000 */
.L_x_4:
[----:B0-----:R-:W-:Y:S01]  /*63d0*/  ULDC.64 UR4, c[0x0][0x650] ;  /* 0x0001940000047ab9 */ /* 0x001fe20000000a00 */
        /* <DEDUP_REMOVED lines=25> */
.L_x_161:
[--C-:B------:R-:W-:Y:S01]  /*6570*/  SHF.R.U64 R12, R10, R14, R11.reuse ;  /* 0x0000000e0a0c7219 */ /* 0x100fe2000000120b */
[----:B------:R-:W0:Y:S01]  /*6580*/  LDC R22, c[0x0][0x618] ;  /* 0x00018600ff167b82 */ /* 0x000e220000000800 */
[----:B------:R-:W-:Y:S01]  /*6590*/  I2FP.F32.U32 R6, R4 ;  /* 0x0000000400067245 */ /* 0x000fe20000201000 */
[----:B------:R-:W-:Y:S01]  /*65a0*/  ULDC UR4, c[0x0][0x150] ;  /* 0x0000540000047ab9 */ /* 0x000fe20000000800 */
[----:B------:R-:W-:Y:S02]  /*65b0*/  SHF.R.U32.HI R5, RZ, R14, R11 ;  /* 0x0000000eff057219 */ /* 0x000fe4000001160b */
[----:B------:R-:W-:Y:S01]  /*65c0*/  IADD3 R9, P0, RZ, -R12, RZ ;  /* 0x8000000cff097210 */ /* 0x000fe20007f1e0ff */
[----:B------:R-:W-:Y:S01]  /*65d0*/  FMUL R11, R6, UR4 ;  /* 0x00000004060b7c20 */ /* 0x000fe20008400000 */
[----:B------:R-:W-:Y:S01]  /*65e0*/  ULDC UR4, c[0x0][0x154] ;  /* 0x0000550000047ab9 */ /* 0x000fe20000000800 */
[----:B------:R-:W1:Y:S02]  /*65f0*/  LDC.64 R24, c[0x0][0x640] ;  /* 0x00019000ff187b82 */ /* 0x000e640000000a00 */
[----:B------:R-:W-:-:S02]  /*6600*/  IMAD.X R5, RZ, RZ, ~R5, P0 ;  /* 0x000000ffff057224 */ /* 0x000fc400000e0e05 */
[----:B------:R-:W2:Y:S01]  /*6610*/  F2I.U32.TRUNC.NTZ R11, R11 ;  /* 0x0000000b000b7305 */ /* 0x000ea2000020f000 */
[----:B------:R-:W-:-:S03]  /*6620*/  IMAD.WIDE.U32 R6, R9, R20, R16 ;  /* 0x0000001409067225 */ /* 0x000fc600078e0010 */
[----:B------:R-:W3:Y:S01]  /*6630*/  LDC R13, c[0x0][0x144] ;  /* 0x00005100ff0d7b82 */ /* 0x000ee20000000800 */
[----:B------:R-:W-:-:S04]  /*6640*/  IMAD R8, R5, R20, RZ ;  /* 0x0000001405087224 */ /* 0x000fc800078e02ff */
[----:B------:R-:W-:Y:S02]  /*6650*/  IMAD R5, R9, R21, R8 ;  /* 0x0000001509057224 */ /* 0x000fe400078e0208 */
[----:B------:R-:W-:Y:S01]  /*6660*/  IMAD.MOV.U32 R8, RZ, RZ, -0x1 ;  /* 0xffffffffff087424 */ /* 0x000fe200078e00ff */
[----:B------:R-:W4:Y:S01]  /*6670*/  LDC R14, c[0x0][0x608] ;  /* 0x00018200ff0e7b82 */ /* 0x000f220000000800 */
[----:B------:R-:W-:Y:S01]  /*6680*/  IMAD.IADD R5, R7, 0x1, R5 ;  /* 0x0000000107057824 */ /* 0x000fe200078e0205 */
[----:B------:R-:W-:-:S04]  /*6690*/  I2FP.F32.U32 R7, R3 ;  /* 0x0000000300077245 */ /* 0x000fc80000201000 */
[-C--:B0-----:R-:W-:Y:S01]  /*66a0*/  SHF.R.U64 R10, R6, R22.reuse, R5 ;  /* 0x00000016060a7219 */ /* 0x081fe20000001205 */
[----:B--2---:R-:W-:Y:S01]  /*66b0*/  IMAD.MOV R6, RZ, RZ, -R11 ;  /* 0x000000ffff067224 */ /* 0x004fe200078e0a0b */
[----:B------:R-:W0:Y:S01]  /*66c0*/  LDC R9, c[0x0][0x658] ;  /* 0x00019600ff097b82 */ /* 0x000e220000000800 */
[----:B-1----:R-:W-:Y:S01]  /*66d0*/  ISETP.NE.U32.AND P0, PT, R24, RZ, PT ;  /* 0x000000ff1800720c */ /* 0x002fe20003f05070 */
[----:B------:R-:W-:Y:S01]  /*66e0*/  FMUL R7, R7, UR4 ;  /* 0x0000000407077c20 */ /* 0x000fe20008400000 */
[----:B------:R-:W-:Y:S02]  /*66f0*/  SHF.R.U32.HI R5, RZ, R22, R5 ;  /* 0x00000016ff057219 */ /* 0x000fe40000011605 */
[----:B------:R-:W-:-:S03]  /*6700*/  ISETP.NE.AND.EX P0, PT, R25, RZ, PT, P0 ;  /* 0x000000ff1900720c */ /* 0x000fc60003f05300 */
[----:B------:R-:W1:Y:S01]  /*6710*/  LDC R20, c[0x0][0x148] ;  /* 0x00005200ff147b82 */ /* 0x000e620000000800 */
[----:B---3--:R-:W-:Y:S02]  /*6720*/  IMAD R23, R13, R6, R4 ;  /* 0x000000060d177224 */ /* 0x008fe400078e0204 */
[----:B------:R-:W-:-:S05]  /*6730*/  IMAD.MOV.U32 R6, RZ, RZ, 0x1 ;  /* 0x00000001ff067424 */ /* 0x000fca00078e00ff */
[----:B------:R-:W2:Y:S01]  /*6740*/  LDC R21, c[0x0][0x600] ;  /* 0x00018000ff157b82 */ /* 0x000ea20000000800 */
[-CC-:B----4-:R-:W-:Y:S02]  /*6750*/  SHF.R.U64 R13, R10, R14.reuse, R5.reuse ;  /* 0x0000000e0a0d7219 */ /* 0x190fe40000001205 */
[----:B------:R-:W-:Y:S02]  /*6760*/  SHF.R.U32.HI R4, RZ, R14, R5 ;  /* 0x0000000eff047219 */ /* 0x000fe40000011605 */
[----:B------:R3:W4:Y:S03]  /*6770*/  F2I.U32.TRUNC.NTZ R14, R7 ;  /* 0x00000007000e7305 */ /* 0x000726000020f000 */
[----:B------:R-:W1:Y:S01]  /*6780*/  LDC R26, c[0x0][0x648] ;  /* 0x00019200ff1a7b82 */ /* 0x000e620000000800 */
[-C--:B0-----:R-:W-:Y:S02]  /*6790*/  SHF.R.U64 R15, R13, R9.reuse, R4 ;  /* 0x000000090d0f7219 */ /* 0x081fe40000001204 */
[----:B------:R-:W-:-:S02]  /*67a0*/  SHF.L.U32 R8, R8, R9, RZ ;  /* 0x0000000908087219 */ /* 0x000fc400000006ff */
[-C--:B------:R-:W-:Y:S01]  /*67b0*/  SHF.R.U32.HI R5, RZ, R9.reuse, R4 ;  /* 0x00000009ff057219 */ /* 0x080fe20000011604 */
[----:B------:R-:W-:Y:S01]  /*67c0*/  IMAD.MOV.U32 R4, RZ, RZ, R15 ;  /* 0x000000ffff047224 */ /* 0x000fe200078e000f */
[----:B------:R-:W-:Y:S01]  /*67d0*/  SHF.L.U32 R22, R6, R9, RZ ;  /* 0x0000000906167219 */ /* 0x000fe200000006ff */
[----:B------:R-:W0:Y:S01]  /*67e0*/  LDC R27, c[0x0][0x638] ;  /* 0x00018e00ff1b7b82 */ /* 0x000e220000000800 */
[----:B------:R-:W-:-:S07]  /*67f0*/  LOP3.LUT R28, RZ, R8, RZ, 0x33, !PT ;  /* 0x00000008ff1c7212 */ /* 0x000fce00078e33ff */
        /* <DEDUP_REMOVED lines=12> */
.L_x_162:
[----:B------:R-:W-:Y:S01]  /*68c0*/  ISETP.NE.AND P0, PT, R2, 0x1, PT ;  /* 0x000000010200780c */ /* 0x000fe20003f05270 */
[----:B--2---:R-:W-:Y:S01]  /*68d0*/  VIADD R7, R21, 0xffffffff ;  /* 0xffffffff15077836 */ /* 0x004fe20000000000 */
[----:B-1----:R-:W-:Y:S01]  /*68e0*/  SHF.R.U64 R5, R4, R26, R5 ;  /* 0x0000001a04057219 */ /* 0x002fe20000001205 */
[----:B------:R-:W-:Y:S01]  /*68f0*/  IMAD.MOV R14, RZ, RZ, -R14 ;  /* 0x000000ffff0e7224 */ /* 0x000fe200078e0a0e */
[----:B------:R-:W-:Y:S01]  /*6900*/  LOP3.LUT R4, R13, R28, RZ, 0xc0, !PT ;  /* 0x0000001c0d047212 */ /* 0x000fe200078ec0ff */
[----:B------:R-:W-:Y:S01]  /*6910*/  IMAD.MOV.U32 R8, RZ, RZ, R12 ;  /* 0x000000ffff087224 */ /* 0x000fe200078e000c */
[----:B------:R-:W-:Y:S01]  /*6920*/  LOP3.LUT R10, R10, R7, RZ, 0xc0, !PT ;  /* 0x000000070a0a7212 */ /* 0x000fe200078ec0ff */
[----:B------:R-:W-:Y:S02]  /*6930*/  IMAD.MOV R6, RZ, RZ, -R5 ;  /* 0x000000ffff067224 */ /* 0x000fe400078e0a05 */
[----:B------:R-:W-:-:S04]  /*6940*/  IMAD R4, R22, R5, R4 ;  /* 0x0000000516047224 */ /* 0x000fc800078e0204 */
[----:B------:R-:W-:Y:S02]  /*6950*/  @P0 IMAD R23, R20, R14, R3 ;  /* 0x0000000e14170224 */ /* 0x000fe400078e0203 */
[----:B0-----:R-:W-:Y:S02]  /*6960*/  IMAD R3, R6, R27, R15 ;  /* 0x0000001b06037224 */ /* 0x001fe400078e020f */
[----:B------:R-:W-:Y:S02]  /*6970*/  IMAD R7, R4, R29, R23 ;  /* 0x0000001d04077224 */ /* 0x000fe400078e0217 */
[----:B------:R-:W-:Y:S02]  /*6980*/  IMAD R4, R3, R21, R10 ;  /* 0x0000001503047224 */ /* 0x000fe400078e020a */
[----:B------:R-:W-:-:S03]  /*6990*/  IMAD.MOV.U32 R6, RZ, RZ, 0x1 ;  /* 0x00000001ff067424 */ /* 0x000fc600078e00ff */
[----:B------:R-:W-:Y:S02]  /*69a0*/  SEL R9, R4, R7, !P0 ;  /* 0x0000000704097207 */ /* 0x000fe40004000000 */
[----:B------:R-:W-:-:S07]  /*69b0*/  SEL R7, R7, R4, !P0 ;  /* 0x0000000407077207 */ /* 0x000fce0004000000 */
.L_x_160:
[----:B------:R-:W-:-:S08]  /*69c0*/  NOP ;  /* 0x0000000000007918 */ /* 0x000fd00000000000 */
[----:B------:R-:W0:-:S00]  /*69d0*/  USETMAXREG.DEALLOC.CTAPOOL 0x28 ;  /* 0x00000028000079c8 */ /* 0x000e0000080e0500 */
[----:B0-----:R-:W-:-:S13]  /*69e0*/  ISETP.NE.AND P0, PT, R0, RZ, PT ;  /* 0x000000ff0000720c */ /* 0x001fda0003f05270 */
[----:B------:R-:W-:Y:S05]  /*69f0*/  @P0 EXIT ;  /* 0x000000000000094d */ /* 0x000fea0003800000 */
[----:B------:R-:W-:Y:S01]  /*6a00*/  LOP3.LUT P0, RZ, R6, 0xff, RZ, 0xc0, !PT ;  /* 0x000000ff06ff7812 */ /* 0x000fe2000780c0ff */
[----:B------:R-:W-:Y:S02]  /*6a10*/  IMAD.MOV.U32 R0, RZ, RZ, 0x1 ;  /* 0x00000001ff007424 */ /* 0x000fe400078e00ff */
[----:B------:R-:W-:-:S10]  /*6a20*/  IMAD.MOV.U32 R12, RZ, RZ, RZ ;  /* 0x000000ffff0c7224 */ /* 0x000fd400078e00ff */
[----:B------:R-:W-:Y:S05]  /*6a30*/  @!P0 BRA `(.L_x_163) ;  /* 0x0000000c002c8947 */ /* 0x000fea0003800000 */
[----:B------:R-:W0:Y:S01]  /*6a40*/  LDC R0, c[0x0][0x28c] ;  /* 0x0000a300ff007b82 */ /* 0x000e220000000800 */
[----:B------:R-:W-:Y:S01]  /*6a50*/  ULDC UR5, c[0x0][0x600] ;  /* 0x0001800000057ab9 */ /* 0x000fe20000000800 */
[----:B------:R-:W-:Y:S01]  /*6a60*/  ULDC UR4, c[0x0][0xc] ;  /* 0x0000030000047ab9 */ /* 0x000fe20000000800 */
[----:B------:R-:W-:Y:S01]  /*6a70*/  UIADD3 UR16, UR5, -0x1, URZ ;  /* 0xffffffff05107890 */ /* 0x000fe2000fffe03f */
[C---:B------:R-:W-:Y:S01]  /*6a80*/  LOP3.LUT P2, RZ, R18.reuse, 0x7f, RZ, 0xc0, !PT ;  /* 0x0000007f12ff7812 */ /* 0x040fe2000784c0ff */
[----:B------:R-:W-:Y:S01]  /*6a90*/  ULDC UR6, c[0x0][0x658] ;  /* 0x0001960000067ab9 */ /* 0x000fe20000000800 */
[----:B------:R-:W-:Y:S01]  /*6aa0*/  ULDC UR5, c[0x0][0x10] ;  /* 0x0000040000057ab9 */ /* 0x000fe20000000800 */
[----:B------:R-:W-:Y:S01]  /*6ab0*/  UMOV UR7, 0xffffffff ;  /* 0xffffffff00077882 */ /* 0x000fe20000000000 */
[----:B------:R-:W-:Y:S01]  /*6ac0*/  UMOV UR8, 0x1 ;  /* 0x0000000100087882 */ /* 0x000fe20000000000 */
[----:B------:R-:W-:Y:S01]  /*6ad0*/  UIMAD.WIDE.U32 UR4, UR4, UR5, URZ ;  /* 0x00000005040472a5 */ /* 0x000fe2000f8e003f */
[----:B------:R-:W-:Y:S01]  /*6ae0*/  LOP3.LUT P0, RZ, R18, 0x1f, RZ, 0xc0, !PT ;  /* 0x0000001f12ff7812 */ /* 0x000fe2000780c0ff */
[----:B------:R-:W-:Y:S01]  /*6af0*/  USHF.L.U32 UR7, UR7, UR6, URZ ;  /* 0x0000000607077299 */ /* 0x000fe2000800063f */
[----:B------:R-:W-:Y:S01]  /*6b00*/  BSSY B0, `(.L_x_163) ;  /* 0x00000be000007945 */ /* 0x000fe20003800000 */
[----:B------:R-:W-:Y:S01]  /*6b10*/  USHF.L.U32 UR18, UR8, UR6, URZ ;  /* 0x0000000608127299 */ /* 0x000fe2000800063f */
[----:B------:R-:W-:Y:S01]  /*6b20*/  IMAD.MOV.U32 R13, RZ, RZ, 0x1 ;  /* 0x00000001ff0d7424 */ /* 0x000fe200078e00ff */
[----:B------:R-:W-:Y:S01]  /*6b30*/  LOP3.LUT R11, R19, 0x2, RZ, 0xfc, !PT ;  /* 0x00000002130b7812 */ /* 0x000fe200078efcff */
[----:B------:R-:W-:Y:S01]  /*6b40*/  ULDC UR6, c[0x0][0x14] ;  /* 0x0000050000067ab9 */ /* 0x000fe20000000800 */
[----:B------:R-:W-:Y:S01]  /*6b50*/  PLOP3.LUT P0, PT, P0, P2, PT, 0x8a, 0x0 ;  /* 0x000000000000781c */ /* 0x000fe20000705172 */
[----:B------:R-:W-:Y:S01]  /*6b60*/  UIMAD.WIDE.U32 UR20, UR4, UR6, URZ ;  /* 0x00000006041472a5 */ /* 0x000fe2000f8e003f */
[----:B------:R-:W-:Y:S01]  /*6b70*/  IMAD.MOV.U32 R12, RZ, RZ, RZ ;  /* 0x000000ffff0c7224 */ /* 0x000fe200078e00ff */
[----:B------:R-:W-:-:S02]  /*6b80*/  UIMAD UR13, UR5, UR6, URZ ;  /* 0x00000006050d72a4 */ /* 0x000fc4000f8e023f */
[----:B------:R-:W-:Y:S01]  /*6b90*/  ULOP3.LUT UR17, URZ, UR7, URZ, 0x33, !UPT ;  /* 0x000000073f117292 */ /* 0x000fe2000f8e333f */
[----:B0-----:R-:W-:Y:S01]  /*6ba0*/  VIADD R0, R0, 0x1f ;  /* 0x0000001f00007836 */ /* 0x001fe20000000000 */
[----:B------:R-:W-:Y:S01]  /*6bb0*/  UIADD3 UR13, UR21, UR13, URZ ;  /* 0x0000000d150d7290 */ /* 0x000fe2000fffe03f */
[----:B------:R-:W-:-:S03]  /*6bc0*/  ULDC.64 UR22, c[0x0][0x198] ;  /* 0x0000660000167ab9 */ /* 0x000fc60000000a00 */
[----:B------:R-:W-:-:S04]  /*6bd0*/  SHF.R.S32.HI R3, RZ, 0x1f, R0 ;  /* 0x0000001fff037819 */ /* 0x000fc80000011400 */
[----:B------:R-:W-:Y:S01]  /*6be0*/  LEA.HI R3, R3, R0, RZ, 0x5 ;  /* 0x0000000003037211 */ /* 0x000fe200078f28ff */
[----:B------:R-:W-:-:S03]  /*6bf0*/  IMAD.MOV.U32 R0, RZ, RZ, 0x1 ;  /* 0x00000001ff007424 */ /* 0x000fc600078e00ff */
[----:B------:R-:W-:-:S05]  /*6c00*/  SHF.R.S32.HI R3, RZ, 0x5, R3 ;  /* 0x00000005ff037819 */ /* 0x000fca0000011403 */
[----:B------:R-:W-:-:S07]  /*6c10*/  VIADD R10, R3, 0x1 ;  /* 0x00000001030a7836 */ /* 0x000fce0000000000 */
.L_x_175:
[----:B------:R-:W-:-:S03]  /*6c20*/  UMOV UR4, 0xffffffff ;  /* 0xffffffff00047882 */ /* 0x000fc60000000000 */
[----:B------:R-:W-:Y:S05]  /*6c30*/  BRA.DIV UR4, `(.L_x_164) ;  /* 0x0000001604007947 */ /* 0x000fea000b800000 */
[----:B------:R-:W-:-:S13]  /*6c40*/  ELECT P6, URZ, PT ;  /* 0x00000000003f782f */ /* 0x000fda00038c0000 */
.L_x_196:
[----:B------:R-:W0:Y:S01]  /*6c50*/  LDC R4, c[0x0][0x28c] ;  /* 0x0000a300ff047b82 */ /* 0x000e220000000800 */
[----:B------:R-:W-:Y:S01]  /*6c60*/  BSSY B1, `(.L_x_165) ;  /* 0x0000035000017945 */ /* 0x000fe20003800000 */
[----:B0-----:R-:W-:-:S13]  /*6c70*/  ISETP.LT.OR P6, PT, R4, 0x1, !P6 ;  /* 0x000000010400780c */ /* 0x001fda00077c1670 */
[----:B------:R-:W-:Y:S05]  /*6c80*/  @P6 BRA `(.L_x_166) ;  /* 0x0000000000c86947 */ /* 0x000fea0003800000 */
[----:B------:R-:W-:Y:S02]  /*6c90*/  IMAD.SHL.U32 R15, R9, 0x80, RZ ;  /* 0x00000080090f7824 */ /* 0x000fe400078e00ff */
[----:B------:R-:W-:Y:S02]  /*6ca0*/  IMAD.SHL.U32 R18, R7, 0x80, RZ ;  /* 0x0000008007127824 */ /* 0x000fe400078e00ff */
[----:B------:R-:W-:Y:S02]  /*6cb0*/  IMAD.MOV.U32 R20, RZ, RZ, RZ ;  /* 0x000000ffff147224 */ /* 0x000fe400078e00ff */
[----:B------:R-:W-:Y:S02]  /*6cc0*/  IMAD.MOV.U32 R4, RZ, RZ, R10 ;  /* 0x000000ffff047224 */ /* 0x000fe400078e000a */
[----:B------:R-:W-:Y:S02]  /*6cd0*/  IMAD.MOV.U32 R5, RZ, RZ, R0 ;  /* 0x000000ffff057224 */ /* 0x000fe400078e0000 */
[----:B------:R-:W-:-:S07]  /*6ce0*/  IMAD.MOV.U32 R6, RZ, RZ, R12 ;  /* 0x000000ffff067224 */ /* 0x000fce00078e000c */
.L_x_170:
[----:B------:R-:W0:Y:S01]  /*6cf0*/  S2R R14, SR_CgaCtaId ;  /* 0x00000000000e7919 */ /* 0x000e220000008800 */
[----:B------:R-:W-:Y:S01]  /*6d00*/  MOV R7, 0x400 ;  /* 0x0000040000077802 */ /* 0x000fe20000000f00 */
[----:B------:R-:W1:Y:S03]  /*6d10*/  @!P2 LDC R9, c[0x0][0x500] ;  /* 0x00014000ff09ab82 */ /* 0x000e660000000800 */
[----:B0-----:R-:W-:Y:S02]  /*6d20*/  LEA R21, R14, R7, 0x18 ;  /* 0x000000070e157211 */ /* 0x001fe400078ec0ff */
[----:B------:R-:W-:-:S03]  /*6d30*/  SHF.L.U32 R7, R5, 0x1f, RZ ;  /* 0x0000001f05077819 */ /* 0x000fc600000006ff */
[----:B------:R-:W-:-:S04]  /*6d40*/  IMAD R14, R6, 0x8, R21 ;  /* 0x00000008060e7824 */ /* 0x000fc800078e0215 */
[----:B------:R-:W0:Y:S02]  /*6d50*/  SYNCS.PHASECHK.TRANS64.TRYWAIT P1, [R14+URZ+0x70], R7 ;  /* 0x000070070e0075a7 */ /* 0x000e24000802017f */
[----:B01----:R-:W-:Y:S05]  /*6d60*/  @!P1 BRA `(.L_x_167) ;  /* 0x0000001000d49947 */ /* 0x003fea0003800000 */
.L_x_197:
[----:B0-----:R-:W-:Y:S01]  /*6d70*/  PRMT R7, R11, 0x9910, RZ ;  /* 0x000099100b077816 */ /* 0x001fe200000000ff */
[----:B------:R0:W-:Y:S03]  /*6d80*/  @!P2 SYNCS.ARRIVE.TRANS64 RZ, [R14+URZ], R9 ;  /* 0x000000090effa9a7 */ /* 0x0001e6000800003f */
[----:B------:R-:W-:-:S13]  /*6d90*/  ISETP.NE.AND P1, PT, R7, 0x2, PT ;  /* 0x000000020700780c */ /* 0x000fda0003f25270 */
[----:B0-----:R-:W-:Y:S05]  /*6da0*/  @P1 BRA `(.L_x_168) ;  /* 0x0000000000041947 */ /* 0x001fea0003800000 */
[----:B------:R-:W-:Y:S01]  /*6db0*/  BPT.TRAP 0x1 ;  /* 0x000000040000795c */ /* 0x000fe20000300000 */
.L_x_168:
[----:B------:R-:W-:Y:S05]  /*6dc0*/  @P0 BRA `(.L_x_169) ;  /* 0x0000000000040947 */ /* 0x000fea0003800000 */
[----:B------:R-:W-:Y:S01]  /*6dd0*/  BPT.TRAP 0x1 ;  /* 0x000000040000795c */ /* 0x000fe20000300000 */
.L_x_169:
[----:B------:R-:W-:Y:S01]  /*6de0*/  IMAD R21, R6, 0x2000, R21 ;  /* 0x0000200006157824 */ /* 0x000fe200078e0215 */
[----:B------:R-:W-:Y:S01]  /*6df0*/  R2UR UR9, R14 ;  /* 0x000000000e0972ca */ /* 0x000fe200000e0000 */
[----:B------:R-:W-:Y:S01]  /*6e00*/  VIADD R4, R4, 0xffffffff ;  /* 0xffffffff04047836 */ /* 0x000fe20000000000 */
[----:B------:R-:W-:Y:S01]  /*6e10*/  UIADD3 UR4, UP0, UR22, 0xf0, URZ ;  /* 0x000000f016047890 */ /* 0x000fe2000ff1e03f */
[----:B------:R-:W-:Y:S01]  /*6e20*/  R2UR UR11, R18 ;  /* 0x00000000120b72ca */ /* 0x000fe200000e0000 */
[----:B------:R-:W-:Y:S01]  /*6e30*/  UIADD3 UR24, UP1, UR22, 0x1f0, URZ ;  /* 0x000001f016187890 */ /* 0x000fe2000ff3e03f */
[----:B------:R-:W-:Y:S01]  /*6e40*/  R2UR UR8, R21 ;  /* 0x00000000150872ca */ /* 0x000fe200000e0000 */
[----:B------:R-:W-:Y:S01]  /*6e50*/  UIADD3.X UR5, URZ, UR23, URZ, UP0, !UPT ;  /* 0x000000173f057290 */ /* 0x000fe200087fe43f */
[----:B------:R-:W-:Y:S01]  /*6e60*/  R2UR UR10, R20 ;  /* 0x00000000140a72ca */ /* 0x000fe200000e0000 */
[----:B------:R-:W-:Y:S01]  /*6e70*/  VIADD R6, R6, 0x1 ;  /* 0x0000000106067836 */ /* 0x000fe20000000000 */
[----:B------:R-:W-:Y:S01]  /*6e80*/  R2UR UR12, R8 ;  /* 0x00000000080c72ca */ /* 0x000fe200000e0000 */
[----:B------:R-:W-:Y:S01]  /*6e90*/  UIADD3.X UR25, URZ, UR23, URZ, UP1, !UPT ;  /* 0x000000173f197290 */ /* 0x000fe20008ffe43f */
[----:B------:R-:W-:Y:S01]  /*6ea0*/  R2UR UR19, R15 ;  /* 0x000000000f1372ca */ /* 0x000fe200000e0000 */
[----:B------:R-:W-:Y:S01]  /*6eb0*/  UMOV UR6, 0x0 ;  /* 0x0000000000067882 */ /* 0x000fe20000000000 */
[----:B------:R-:W-:Y:S01]  /*6ec0*/  ISETP.GT.AND P3, PT, R4, 0x1, PT ;  /* 0x000000010400780c */ /* 0x000fe20003f64270 */
[----:B------:R-:W-:Y:S01]  /*6ed0*/  UMOV UR7, 0x10000000 ;  /* 0x1000000000077882 */ /* 0x000fe20000000000 */
[----:B------:R-:W-:Y:S01]  /*6ee0*/  ISETP.NE.AND P1, PT, R6, 0xe, PT ;  /* 0x0000000e0600780c */ /* 0x000fe20003f25270 */
[----:B------:R-:W-:-:S02]  /*6ef0*/  VIADD R20, R20, 0x20 ;  /* 0x0000002014147836 */ /* 0x000fc40000000000 */
[----:B------:R-:W-:Y:S01]  /*6f00*/  UIADD3 UR14, UR8, 0x200, URZ ;  /* 0x00000200080e7890 */ /* 0x000fe2000fffe03f */
[----:B------:R-:W-:Y:S01]  /*6f10*/  SEL R14, RZ, 0x1, P1 ;  /* 0x00000001ff0e7807 */ /* 0x000fe20000800000 */
[----:B------:R-:W-:Y:S01]  /*6f20*/  UIADD3 UR15, UR8, 0x1c200, URZ ;  /* 0x0001c200080f7890 */ /* 0x000fe2000fffe03f */
[----:B------:R-:W-:Y:S02]  /*6f30*/  SEL R6, R6, RZ, P1 ;  /* 0x000000ff06067207 */ /* 0x000fe40000800000 */
[----:B------:R-:W-:Y:S02]  /*6f40*/  LOP3.LUT R5, R5, R14, RZ, 0x3c, !PT ;  /* 0x0000000e05057212 */ /* 0x000fe400078e3cff */
[----:B------:R-:W-:Y:S02]  /*6f50*/  UMOV UR8, UR14 ;  /* 0x0000000e00087c82 */ /* 0x000fe40008000000 */
[----:B------:R0:W-:Y:S02]  /*6f60*/  UTMALDG.3D [UR8], [UR4], desc[UR6] ;  /* 0x00000608040075b4 */ /* 0x0001e40008011000 */
[----:B0-----:R-:W-:Y:S01]  /*6f70*/  UMOV UR8, UR15 ;  /* 0x0000000f00087c82 */ /* 0x001fe20008000000 */
[----:B------:R-:W-:-:S02]  /*6f80*/  UMOV UR11, UR19 ;  /* 0x00000013000b7c82 */ /* 0x000fc40008000000 */
[----:B------:R0:W-:Y:S02]  /*6f90*/  UTMALDG.3D [UR8], [UR24], desc[UR6] ;  /* 0x00000608180075b4 */ /* 0x0001e40008011000 */
[----:B0-----:R-:W-:Y:S05]  /*6fa0*/  @P3 BRA `(.L_x_170) ;  /* 0xfffffffc00503947 */ /* 0x001fea000383ffff */
.L_x_166:
[----:B------:R-:W-:Y:S05]  /*6fb0*/  BSYNC B1 ;  /* 0x0000000000017941 */ /* 0x000fea0003800000 */
.L_x_165:
[----:B------:R-:W-:Y:S01]  /*6fc0*/  LOP3.LUT P3, RZ, R13, 0xff, RZ, 0xc0, !PT ;  /* 0x000000ff0dff7812 */ /* 0x000fe2000786c0ff */
[----:B------:R-:W-:Y:S01]  /*6fd0*/  IMAD.IADD R12, R3, 0x1, R12 ;  /* 0x00000001030c7824 */ /* 0x000fe200078e020c */
[----:B------:R-:W-:Y:S01]  /*6fe0*/  IADD3 R16, P4, R16, UR20, RZ ;  /* 0x0000001410107c10 */ /* 0x000fe2000ff9e0ff */
[----:B------:R-:W-:Y:S01]  /*6ff0*/  ULDC.64 UR4, c[0x0][0x650] ;  /* 0x0001940000047ab9 */ /* 0x000fe20000000a00 */
[----:B------:R-:W-:Y:S01]  /*7000*/  BSSY B1, `(.L_x_171) ;  /* 0x000006b000017945 */ /* 0x000fe20003800000 */
[----:B------:R-:W-:Y:S01]  /*7010*/  IMAD.MOV.U32 R9, RZ, RZ, -0x1 ;  /* 0xffffffffff097424 */ /* 0x000fe200078e00ff */
[----:B------:R-:W-:Y:S01]  /*7020*/  SHF.R.U32.HI R4, RZ, 0x1, R12 ;  /* 0x00000001ff047819 */ /* 0x000fe2000001160c */
[----:B------:R-:W-:Y:S01]  /*7030*/  IMAD.MOV.U32 R8, RZ, RZ, -0x1 ;  /* 0xffffffffff087424 */ /* 0x000fe200078e00ff */
[----:B------:R-:W-:Y:S02]  /*7040*/  ISETP.GT.U32.AND P1, PT, R12, 0xd, PT ;  /* 0x0000000d0c00780c */ /* 0x000fe40003f24070 */
[----:B------:R-:W-:-:S02]  /*7050*/  IADD3.X R17, R17, UR13, RZ, P4, !PT ;  /* 0x0000000d11117c10 */ /* 0x000fc4000a7fe4ff */
[----:B------:R-:W-:Y:S01]  /*7060*/  ISETP.LT.U32.AND P1, PT, R3, 0xe, P1 ;  /* 0x0000000e0300780c */ /* 0x000fe20000f21070 */
[----:B------:R-:W0:Y:S01]  /*7070*/  @P3 S2R R6, SR_CgaCtaId ;  /* 0x0000000000063919 */ /* 0x000e220000008800 */
[----:B------:R-:W-:Y:S02]  /*7080*/  @P3 MOV R5, 0x400 ;  /* 0x0000040000053802 */ /* 0x000fe40000000f00 */
[----:B------:R-:W-:Y:S02]  /*7090*/  PRMT R13, RZ, 0x7610, R13 ;  /* 0x00007610ff0d7816 */ /* 0x000fe4000000000d */
[----:B0-----:R-:W-:Y:S01]  /*70a0*/  @P3 LEA R6, R6, R5, 0x18 ;  /* 0x0000000506063211 */ /* 0x001fe200078ec0ff */
[----:B------:R-:W-:-:S03]  /*70b0*/  IMAD.WIDE.U32 R4, R4, -0x6db6db6d, RZ ;  /* 0x9249249304047825 */ /* 0x000fc600078e00ff */
[----:B------:R0:W-:Y:S01]  /*70c0*/  @P3 SYNCS.ARRIVE.TRANS64.A1T0 RZ, [R6+URZ+0xf8], RZ ;  /* 0x0000f8ff06ff39a7 */ /* 0x0001e2000810003f */
[----:B------:R-:W-:Y:S02]  /*70d0*/  ISETP.GE.U32.AND P3, PT, R3, 0xe, PT ;  /* 0x0000000e0300780c */ /* 0x000fe40003f66070 */
[----:B------:R-:W-:Y:S02]  /*70e0*/  SHF.R.U32.HI R7, RZ, 0x2, R5 ;  /* 0x00000002ff077819 */ /* 0x000fe40000011605 */
[----:B------:R-:W-:Y:S02]  /*70f0*/  SEL R5, RZ, 0x1, !P1 ;  /* 0x00000001ff057807 */ /* 0x000fe40004800000 */
[----:B------:R-:W-:Y:S01]  /*7100*/  ISETP.GE.U32.AND P1, PT, R16, UR4, PT ;  /* 0x0000000410007c0c */ /* 0x000fe2000bf26070 */
[----:B------:R-:W-:Y:S01]  /*7110*/  IMAD R12, R7, -0xe, R12 ;  /* 0xfffffff2070c7824 */ /* 0x000fe200078e020c */
[----:B------:R-:W-:Y:S02]  /*7120*/  LOP3.LUT R0, R0, R5, RZ, 0x3c, !PT ;  /* 0x0000000500007212 */ /* 0x000fe400078e3cff */
[----:B------:R-:W-:-:S02]  /*7130*/  ISETP.GE.U32.AND.EX P1, PT, R17, UR5, PT, P1 ;  /* 0x0000000511007c0c */ /* 0x000fc4000bf26110 */
[----:B------:R-:W-:Y:S02]  /*7140*/  PRMT R4, RZ, 0x7610, R4 ;  /* 0x00007610ff047816 */ /* 0x000fe40000000004 */
[----:B------:R-:W-:Y:S01]  /*7150*/  @P3 LOP3.LUT R0, R0, 0x1, R7, 0x78, !PT ;  /* 0x0000000100003812 */ /* 0x000fe200078e7807 */
[----:B------:R-:W-:-:S08]  /*7160*/  IMAD.MOV.U32 R7, RZ, RZ, -0x1 ;  /* 0xffffffffff077424 */ /* 0x000fd000078e00ff */
[----:B0-----:R-:W-:Y:S05]  /*7170*/  @P1 BRA `(.L_x_172) ;  /* 0x00000004004c1947 */ /* 0x001fea0003800000 */
[----:B------:R-:W-:Y:S01]  /*7180*/  ULDC.64 UR4, c[0x0][0x628] ;  /* 0x00018a0000047ab9 */ /* 0x000fe20000000a00 */
[----:B------:R-:W0:Y:S01]  /*7190*/  S2R R15, SR_CTAID.X ;  /* 0x00000000000f7919 */ /* 0x000e220000002500 */
[----:B------:R-:W-:Y:S01]  /*71a0*/  ISETP.NE.U32.AND P1, PT, RZ, UR4, PT ;  /* 0x00000004ff007c0c */ /* 0x000fe2000bf25070 */
[----:B------:R-:W-:Y:S01]  /*71b0*/  ULDC UR7, c[0x0][0x630] ;  /* 0x00018c0000077ab9 */ /* 0x000fe20000000800 */
[----:B------:R-:W-:Y:S01]  /*71c0*/  IMAD.MOV.U32 R4, RZ, RZ, R16 ;  /* 0x000000ffff047224 */ /* 0x000fe200078e0010 */
[----:B------:R-:W1:Y:S01]  /*71d0*/  S2R R14, SR_CTAID.Y ;  /* 0x00000000000e7919 */ /* 0x000e620000002600 */
[----:B------:R-:W-:Y:S01]  /*71e0*/  ISETP.NE.AND.EX P1, PT, RZ, UR5, PT, P1 ;  /* 0x00000005ff007c0c */ /* 0x000fe2000bf25310 */
[----:B------:R-:W-:-:S12]  /*71f0*/  IMAD.MOV.U32 R5, RZ, RZ, R17 ;  /* 0x000000ffff057224 */ /* 0x000fd800078e0011 */
[----:B------:R-:W-:Y:S05]  /*7200*/  @!P1 BRA `(.L_x_173) ;  /* 0x0000000000289947 */ /* 0x000fea0003800000 */
[----:B------:R-:W-:Y:S02]  /*7210*/  ULDC UR6, c[0x0][0x634] ;  /* 0x00018d0000067ab9 */ /* 0x000fe40000000800 */
[----:B------:R-:W-:-:S05]  /*7220*/  IADD3 R9, P1, R16, UR6, RZ ;  /* 0x0000000610097c10 */ /* 0x000fca000ff3e0ff */
[----:B------:R-:W-:-:S04]  /*7230*/  IMAD.X R21, RZ, RZ, R17, P1 ;  /* 0x000000ffff157224 */ /* 0x000fc800008e0611 */
[----:B------:R-:W-:-:S04]  /*7240*/  IMAD.WIDE.U32 R6, R21, UR4, RZ ;  /* 0x0000000415067c25 */ /* 0x000fc8000f8e00ff */
[----:B------:R-:W-:-:S04]  /*7250*/  IMAD.WIDE.U32 R6, P1, R9, UR5, R6 ;  /* 0x0000000509067c25 */ /* 0x000fc8000f820006 */
[----:B------:R-:W-:-:S04]  /*7260*/  IMAD.WIDE.U32 R8, R9, UR4, RZ ;  /* 0x0000000409087c25 */ /* 0x000fc8000f8e00ff */
[----:B------:R-:W-:Y:S01]  /*7270*/  IMAD.X R5, RZ, RZ, RZ, P1 ;  /* 0x000000ffff057224 */ /* 0x000fe200008e06ff */
[----:B------:R-:W-:Y:S01]  /*7280*/  IADD3 RZ, P1, R9, R6, RZ ;  /* 0x0000000609ff7210 */ /* 0x000fe20007f3e0ff */
[----:B------:R-:W-:-:S04]  /*7290*/  IMAD.MOV.U32 R4, RZ, RZ, R7 ;  /* 0x000000ffff047224 */ /* 0x000fc800078e0007 */
[----:B------:R-:W-:-:S08]  /*72a0*/  IMAD.WIDE.U32.X R4, R21, UR5, R4, P1 ;  /* 0x0000000515047c25 */ /* 0x000fd000088e0404 */
.L_x_173:
[--C-:B------:R-:W-:Y:S01]  /*72b0*/  SHF.R.U64 R8, R4, UR7, R5.reuse ;  /* 0x0000000704087c19 */ /* 0x100fe20008001205 */
[----:B------:R-:W-:Y:S01]  /*72c0*/  ULDC.64 UR4, c[0x0][0x620] ;  /* 0x0001880000047ab9 */ /* 0x000fe20000000a00 */
[----:B------:R-:W-:Y:S01]  /*72d0*/  SHF.R.U32.HI R4, RZ, UR7, R5 ;  /* 0x00000007ff047c19 */ /* 0x000fe20008011605 */
[----:B------:R-:W2:Y:S01]  /*72e0*/  LDC R24, c[0x0][0x144] ;  /* 0x00005100ff187b82 */ /* 0x000ea20000000800 */
[----:B------:R-:W-:Y:S01]  /*72f0*/  IADD3 R7, P1, RZ, -R8, RZ ;  /* 0x80000008ff077210 */ /* 0x000fe20007f3e0ff */
[----:B------:R-:W-:Y:S01]  /*7300*/  ULDC.64 UR8, c[0x0][0x640] ;  /* 0x0001900000087ab9 */ /* 0x000fe20000000a00 */
[----:B0-----:R-:W-:Y:S01]  /*7310*/  I2FP.F32.U32 R9, R15 ;  /* 0x0000000f00097245 */ /* 0x001fe20000201000 */
[----:B------:R-:W-:Y:S02]  /*7320*/  ULDC UR6, c[0x0][0x608] ;  /* 0x0001820000067ab9 */ /* 0x000fe40000000800 */
[----:B------:R-:W-:Y:S01]  /*7330*/  IMAD.X R4, RZ, RZ, ~R4, P1 ;  /* 0x000000ffff047224 */ /* 0x000fe200008e0e04 */
[----:B------:R-:W-:Y:S01]  /*7340*/  ISETP.NE.U32.AND P1, PT, RZ, UR8, PT ;  /* 0x00000008ff007c0c */ /* 0x000fe2000bf25070 */
[----:B------:R-:W0:Y:S02]  /*7350*/  LDC R21, c[0x0][0x148] ;  /* 0x00005200ff157b82 */ /* 0x000e240000000800 */
[----:B------:R-:W-:Y:S01]  /*7360*/  IMAD R6, R4, UR4, RZ ;  /* 0x0000000404067c24 */ /* 0x000fe2000f8e02ff */
[----:B------:R-:W-:Y:S01]  /*7370*/  ISETP.NE.AND.EX P1, PT, RZ, UR9, PT, P1 ;  /* 0x00000009ff007c0c */ /* 0x000fe2000bf25310 */
[----:B------:R-:W-:Y:S01]  /*7380*/  IMAD.WIDE.U32 R4, R7, UR4, R16 ;  /* 0x0000000407047c25 */ /* 0x000fe2000f8e0010 */
[----:B------:R-:W-:-:S03]  /*7390*/  ULDC UR4, c[0x0][0x150] ;  /* 0x0000540000047ab9 */ /* 0x000fc60000000800 */
[----:B------:R-:W-:Y:S02]  /*73a0*/  IMAD R7, R7, UR5, R6 ;  /* 0x0000000507077c24 */ /* 0x000fe4000f8e0206 */
[----:B------:R-:W-:Y:S01]  /*73b0*/  FMUL R6, R9, UR4 ;  /* 0x0000000409067c20 */ /* 0x000fe20008400000 */
[----:B------:R-:W-:Y:S01]  /*73c0*/  ULDC UR4, c[0x0][0x618] ;  /* 0x0001860000047ab9 */ /* 0x000fe20000000800 */
[----:B------:R-:W-:Y:S01]  /*73d0*/  ULDC UR5, c[0x0][0x154] ;  /* 0x0000550000057ab9 */ /* 0x000fe20000000800 */
[----:B------:R-:W-:-:S03]  /*73e0*/  IMAD.IADD R5, R5, 0x1, R7 ;  /* 0x0000000105057824 */ /* 0x000fc600078e0207 */
[----:B------:R-:W3:Y:S02]  /*73f0*/  F2I.U32.TRUNC.NTZ R6, R6 ;  /* 0x0000000600067305 */ /* 0x000ee4000020f000 */
[----:B------:R-:W-:Y:S02]  /*7400*/  SHF.R.U64 R9, R4, UR4, R5 ;  /* 0x0000000404097c19 */ /* 0x000fe40008001205 */
[----:B-1----:R-:W-:-:S05]  /*7410*/  I2FP.F32.U32 R4, R14 ;  /* 0x0000000e00047245 */ /* 0x002fca0000201000 */
[----:B------:R-:W-:Y:S01]  /*7420*/  FMUL R22, R4, UR5 ;  /* 0x0000000504167c20 */ /* 0x000fe20008400000 */
[----:B------:R-:W-:Y:S01]  /*7430*/  SHF.R.U32.HI R4, RZ, UR4, R5 ;  /* 0x00000004ff047c19 */ /* 0x000fe20008011605 */
[----:B------:R-:W-:-:S03]  /*7440*/  ULDC UR4, c[0x0][0x658] ;  /* 0x0001960000047ab9 */ /* 0x000fc60000000800 */
[--C-:B------:R-:W-:Y:S01]  /*7450*/  SHF.R.U64 R20, R9, UR6, R4.reuse ;  /* 0x0000000609147c19 */ /* 0x100fe20008001204 */
[----:B------:R-:W1:Y:S01]  /*7460*/  F2I.U32.TRUNC.NTZ R22, R22 ;  /* 0x0000001600167305 */ /* 0x000e62000020f000 */
[----:B------:R-:W-:Y:S01]  /*7470*/  SHF.R.U32.HI R5, RZ, UR6, R4 ;  /* 0x00000006ff057c19 */ /* 0x000fe20008011604 */
[----:B---3--:R-:W-:-:S03]  /*7480*/  IMAD.MOV R6, RZ, RZ, -R6 ;  /* 0x000000ffff067224 */ /* 0x008fc600078e0a06 */
[----:B------:R-:W-:Y:S01]  /*7490*/  SHF.R.U64 R18, R20, UR4, R5 ;  /* 0x0000000414127c19 */ /* 0x000fe20008001205 */
[----:B--2---:R-:W-:Y:S01]  /*74a0*/  IMAD R15, R24, R6, R15 ;  /* 0x00000006180f7224 */ /* 0x004fe200078e020f */
[----:B------:R-:W-:-:S03]  /*74b0*/  SHF.R.U32.HI R23, RZ, UR4, R5 ;  /* 0x00000004ff177c19 */ /* 0x000fc60008011605 */
[----:B------:R-:W-:Y:S02]  /*74c0*/  IMAD.MOV.U32 R4, RZ, RZ, R18 ;  /* 0x000000ffff047224 */ /* 0x000fe400078e0012 */
[----:B------:R-:W-:Y:S01]  /*74d0*/  IMAD.MOV.U32 R5, RZ, RZ, R23 ;  /* 0x000000ffff057224 */ /* 0x000fe200078e0017 */
[----:B-1----:R-:W-:Y:S06]  /*74e0*/  @!P1 BRA `(.L_x_174) ;  /* 0x0000000000289947 */ /* 0x002fec0003800000 */
[----:B------:R-:W-:Y:S02]  /*74f0*/  ULDC UR4, c[0x0][0x64c] ;  /* 0x0001930000047ab9 */ /* 0x000fe40000000800 */
[----:B------:R-:W-:-:S05]  /*7500*/  IADD3 R5, P1, R18, UR4, RZ ;  /* 0x0000000412057c10 */ /* 0x000fca000ff3e0ff */
[----:B------:R-:W-:-:S04]  /*7510*/  IMAD.X R23, RZ, RZ, R23, P1 ;  /* 0x000000ffff177224 */ /* 0x000fc800008e0617 */
[----:B------:R-:W-:-:S04]  /*7520*/  IMAD.WIDE.U32 R6, R23, UR8, RZ ;  /* 0x0000000817067c25 */ /* 0x000fc8000f8e00ff */
[----:B------:R-:W-:-:S04]  /*7530*/  IMAD.WIDE.U32 R6, P1, R5, UR9, R6 ;  /* 0x0000000905067c25 */ /* 0x000fc8000f820006 */
[----:B------:R-:W-:-:S04]  /*7540*/  IMAD.WIDE.U32 R4, R5, UR8, RZ ;  /* 0x0000000805047c25 */ /* 0x000fc8000f8e00ff */
[----:B------:R-:W-:Y:S01]  /*7550*/  IMAD.MOV.U32 R4, RZ, RZ, R7 ;  /* 0x000000ffff047224 */ /* 0x000fe200078e0007 */
[----:B------:R-:W-:Y:S01]  /*7560*/  IADD3 RZ, P3, R5, R6, RZ ;  /* 0x0000000605ff7210 */ /* 0x000fe20007f7e0ff */
[----:B------:R-:W-:-:S04]  /*7570*/  IMAD.X R5, RZ, RZ, RZ, P1 ;  /* 0x000000ffff057224 */ /* 0x000fc800008e06ff */
[----:B------:R-:W-:-:S08]  /*7580*/  IMAD.WIDE.U32.X R4, R23, UR9, R4, P3 ;  /* 0x0000000917047c25 */ /* 0x000fd000098e0404 */
.L_x_174:
[----:B------:R-:W-:Y:S01]  /*7590*/  ISETP.NE.AND P1, PT, R2, 0x1, PT ;  /* 0x000000010200780c */ /* 0x000fe20003f25270 */
[----:B------:R-:W-:Y:S01]  /*75a0*/  ULDC UR4, c[0x0][0x648] ;  /* 0x0001920000047ab9 */ /* 0x000fe20000000800 */
[----:B------:R-:W-:Y:S01]  /*75b0*/  LOP3.LUT R20, R20, UR17, RZ, 0xc0, !PT ;  /* 0x0000001114147c12 */ /* 0x000fe2000f8ec0ff */
[----:B------:R-:W-:Y:S01]  /*75c0*/  IMAD.MOV R22, RZ, RZ, -R22 ;  /* 0x000000ffff167224 */ /* 0x000fe200078e0a16 */
[----:B------:R-:W-:Y:S01]  /*75d0*/  SHF.R.U64 R5, R4, UR4, R5 ;  /* 0x0000000404057c19 */ /* 0x000fe20008001205 */
[----:B------:R-:W-:Y:S01]  /*75e0*/  ULDC UR4, c[0x0][0x638] ;  /* 0x00018e0000047ab9 */ /* 0x000fe20000000800 */
[----:B------:R-:W-:Y:S01]  /*75f0*/  LOP3.LUT R9, R9, UR16, RZ, 0xc0, !PT ;  /* 0x0000001009097c12 */ /* 0x000fe2000f8ec0ff */
[----:B------:R-:W-:Y:S01]  /*7600*/  ULDC UR5, c[0x0][0x610] ;  /* 0x0001840000057ab9 */ /* 0x000fe20000000800 */
[----:B------:R-:W-:Y:S02]  /*7610*/  IMAD.MOV.U32 R4, RZ, RZ, 0x1 ;  /* 0x00000001ff047424 */ /* 0x000fe400078e00ff */
[----:B------:R-:W-:-:S02]  /*7620*/  IMAD.MOV R7, RZ, RZ, -R5 ;  /* 0x000000ffff077224 */ /* 0x000fc400078e0a05 */
[----:B------:R-:W-:Y:S02]  /*7630*/  IMAD R20, R5, UR18, R20 ;  /* 0x0000001205147c24 */ /* 0x000fe4000f8e0214 */
[----:B0-----:R-:W-:Y:S02]  /*7640*/  @P1 IMAD R15, R21, R22, R14 ;  /* 0x00000016150f1224 */ /* 0x001fe400078e020e */
[----:B------:R-:W-:Y:S01]  /*7650*/  IMAD R18, R7, UR4, R18 ;  /* 0x0000000407127c24 */ /* 0x000fe2000f8e0212 */
[----:B------:R-:W-:Y:S01]  /*7660*/  ULDC UR4, c[0x0][0x600] ;  /* 0x0001800000047ab9 */ /* 0x000fe20000000800 */
[----:B------:R-:W-:Y:S02]  /*7670*/  IMAD R15, R20, UR5, R15 ;  /* 0x00000005140f7c24 */ /* 0x000fe4000f8e020f */
[----:B------:R-:W-:-:S05]  /*7680*/  IMAD R18, R18, UR4, R9 ;  /* 0x0000000412127c24 */ /* 0x000fca000f8e0209 */
[----:B------:R-:W-:Y:S02]  /*7690*/  SEL R9, R18, R15, !P1 ;  /* 0x0000000f12097207 */ /* 0x000fe40004800000 */
[----:B------:R-:W-:-:S07]  /*76a0*/  SEL R7, R15, R18, !P1 ;  /* 0x000000120f077207 */ /* 0x000fce0004800000 */
.L_x_172:
[----:B------:R-:W-:Y:S05]  /*76b0*/  BSYNC B1 ;  /* 0x0000000000017941 */ /* 0x000fea0003800000 */
.L_x_171:
[----:B------:R-:W-:-:S13]  /*76c0*/  LOP3.LUT P1, RZ, R4, 0xff, RZ, 0xc0, !PT ;  /* 0x000000ff04ff7812 */ /* 0x000fda000782c0ff */
[----:B------:R-:W-:Y:S05]  /*76d0*/  @P1 BRA `(.L_x_175) ;  /* 0xfffffff400501947 */ /* 0x000fea000383ffff */
[----:B------:R-:W-:Y:S05]  /*76e0*/  BSYNC B0 ;  /* 0x0000000000007941 */ /* 0x000fea0003800000 */
.L_x_163:
[----:B------:R-:W-:-:S03]  /*76f0*/  UMOV UR4, 0xffffffff ;  /* 0xffffffff00047882 */ /* 0x000fc60000000000 */
[----:B------:R-:W-:Y:S05]  /*7700*/  BRA.DIV UR4, `(.L_x_176) ;  /* 0x0000000a04807947 */ /* 0x000fea000b800000 */
[----:B------:R-:W-:-:S13]  /*7710*/  ELECT P6, URZ, PT ;  /* 0x00000000003f782f */ /* 0x000fda00038c0000 */
.L_x_200:
[----:B------:R-:W-:Y:S04]  /*7720*/  BSSY B0, `(.L_x_177) ;  /* 0x0000085000007945 */ /* 0x000fe80003800000 */
[----:B------:R-:W-:Y:S05]  /*7730*/  @!P6 BRA `(.L_x_178) ;  /* 0x00000008000ce947 */ /* 0x000fea0003800000 */
[----:B------:R-:W-:-:S04]  /*7740*/  LOP3.LUT R19, R19, 0x2, RZ, 0xfc, !PT ;  /* 0x0000000213137812 */ /* 0x000fc800078efcff */
[----:B------:R-:W-:-:S13]  /*7750*/  ISETP.NE.AND P0, PT, R19, 0x3, PT ;  /* 0x000000031300780c */ /* 0x000fda0003f05270 */
[----:B------:R-:W-:Y:S05]  /*7760*/  @!P0 BRA `(.L_x_179) ;  /* 0x0000000000048947 */ /* 0x000fea0003800000 */
[----:B------:R-:W-:Y:S01]  /*7770*/  BPT.TRAP 0x1 ;  /* 0x000000040000795c */ /* 0x000fe20000300000 */
.L_x_179:
[----:B------:R-:W0:Y:S01]  /*7780*/  S2R R3, SR_CgaCtaId ;  /* 0x0000000000037919 */ /* 0x000e220000008800 */
[----:B------:R-:W-:-:S04]  /*7790*/  MOV R2, 0x400 ;  /* 0x0000040000027802 */ /* 0x000fc80000000f00 */
[----:B0-----:R-:W-:Y:S02]  /*77a0*/  LEA R3, R3, R2, 0x18 ;  /* 0x0000000203037211 */ /* 0x001fe400078ec0ff */
[----:B------:R-:W-:-:S03]  /*77b0*/  SHF.L.U32 R2, R0, 0x1f, RZ ;  /* 0x0000001f00027819 */ /* 0x000fc600000006ff */
[----:B------:R-:W-:-:S04]  /*77c0*/  VIADD R3, R3, 0x70 ;  /* 0x0000007003037836 */ /* 0x000fc80000000000 */
[C---:B------:R-:W-:Y:S02]  /*77d0*/  IMAD R7, R12.reuse, 0x8, R3 ;  /* 0x000000080c077824 */ /* 0x040fe400078e0203 */
[----:B------:R-:W-:Y:S02]  /*77e0*/  VIADD R12, R12, 0x1 ;  /* 0x000000010c0c7836 */ /* 0x000fe40000000000 */
[----:B------:R-:W0:Y:S03]  /*77f0*/  SYNCS.PHASECHK.TRANS64.TRYWAIT P0, [R7+URZ], R2 ;  /* 0x00000002070075a7 */ /* 0x000e26000800017f */
[----:B------:R-:W-:-:S04]  /*7800*/  ISETP.NE.AND P1, PT, R12, 0xe, PT ;  /* 0x0000000e0c00780c */ /* 0x000fc80003f25270 */
[----:B------:R-:W-:Y:S02]  /*7810*/  SEL R5, RZ, 0x1, P1 ;  /* 0x00000001ff057807 */ /* 0x000fe40000800000 */
[----:B------:R-:W-:Y:S02]  /*7820*/  SEL R12, R12, RZ, P1 ;  /* 0x000000ff0c0c7207 */ /* 0x000fe40000800000 */
[----:B------:R-:W-:-:S03]  /*7830*/  LOP3.LUT R5, R0, R5, RZ, 0x3c, !PT ;  /* 0x0000000500057212 */ /* 0x000fc600078e3cff */
[----:B------:R-:W-:Y:S01]  /*7840*/  IMAD R9, R12, 0x8, R3 ;  /* 0x000000080c097824 */ /* 0x000fe200078e0203 */
[----:B------:R-:W-:Y:S01]  /*7850*/  SHF.L.U32 R4, R5, 0x1f, RZ ;  /* 0x0000001f05047819 */ /* 0x000fe200000006ff */
[----:B0-----:R-:W-:Y:S06]  /*7860*/  @!P0 BRA `(.L_x_180) ;  /* 0x0000000800488947 */ /* 0x001fec0003800000 */
.L_x_201:
[----:B------:R-:W1:Y:S01]  /*7870*/  SYNCS.PHASECHK.TRANS64.TRYWAIT P0, [R9+URZ], R4 ;  /* 0x00000004090075a7 */ /* 0x000e62000800017f */
[----:B------:R-:W-:-:S05]  /*7880*/  VIADD R0, R12, 0x1 ;  /* 0x000000010c007836 */ /* 0x000fca0000000000 */
[----:B------:R-:W-:-:S04]  /*7890*/  ISETP.NE.AND P1, PT, R0, 0xe, PT ;  /* 0x0000000e0000780c */ /* 0x000fc80003f25270 */
[----:B0-----:R-:W-:Y:S02]  /*78a0*/  SEL R2, RZ, 0x1, P1 ;  /* 0x00000001ff027807 */ /* 0x001fe40000800000 */
[----:B------:R-:W-:Y:S02]  /*78b0*/  SEL R0, R0, RZ, P1 ;  /* 0x000000ff00007207 */ /* 0x000fe40000800000 */
[----:B------:R-:W-:-:S03]  /*78c0*/  LOP3.LUT R7, R5, R2, RZ, 0x3c, !PT ;  /* 0x0000000205077212 */ /* 0x000fc600078e3cff */
[----:B------:R-:W-:Y:S01]  /*78d0*/  IMAD R6, R0, 0x8, R3 ;  /* 0x0000000800067824 */ /* 0x000fe200078e0203 */
[----:B------:R-:W-:Y:S01]  /*78e0*/  SHF.L.U32 R5, R7, 0x1f, RZ ;  /* 0x0000001f07057819 */ /* 0x000fe200000006ff */
[----:B-1----:R-:W-:Y:S06]  /*78f0*/  @!P0 BRA `(.L_x_181) ;  /* 0x0000000800388947 */ /* 0x002fec0003800000 */
.L_x_202:
[----:B------:R-:W1:Y:S01]  /*7900*/  SYNCS.PHASECHK.TRANS64.TRYWAIT P0, [R6+URZ], R5 ;  /* 0x00000005060075a7 */ /* 0x000e62000800017f */
[----:B------:R-:W-:-:S05]  /*7910*/  VIADD R0, R0, 0x1 ;  /* 0x0000000100007836 */ /* 0x000fca0000000000 */
[----:B------:R-:W-:-:S04]  /*7920*/  ISETP.NE.AND P1, PT, R0, 0xe, PT ;  /* 0x0000000e0000780c */ /* 0x000fc80003f25270 */
[----:B------:R-:W-:Y:S02]  /*7930*/  SEL R2, RZ, 0x1, P1 ;  /* 0x00000001ff027807 */ /* 0x000fe40000800000 */
[----:B------:R-:W-:Y:S02]  /*7940*/  SEL R0, R0, RZ, P1 ;  /* 0x000000ff00007207 */ /* 0x000fe40000800000 */
[----:B------:R-:W-:-:S03]  /*7950*/  LOP3.LUT R7, R7, R2, RZ, 0x3c, !PT ;  /* 0x0000000207077212 */ /* 0x000fc600078e3cff */
[----:B0-----:R-:W-:Y:S01]  /*7960*/  IMAD R9, R0, 0x8, R3 ;  /* 0x0000000800097824 */ /* 0x001fe200078e0203 */
[----:B------:R-:W-:Y:S01]  /*7970*/  SHF.L.U32 R4, R7, 0x1f, RZ ;  /* 0x0000001f07047819 */ /* 0x000fe200000006ff */
[----:B-1----:R-:W-:Y:S06]  /*7980*/  @!P0 BRA `(.L_x_182) ;  /* 0x0000000800288947 */ /* 0x002fec0003800000 */
.L_x_203:
        /* <DEDUP_REMOVED lines=9> */
.L_x_204:
        /* <DEDUP_REMOVED lines=9> */
.L_x_205:
        /* <DEDUP_REMOVED lines=9> */
.L_x_206:
        /* <DEDUP_REMOVED lines=9> */
.L_x_207:
        /* <DEDUP_REMOVED lines=9> */
.L_x_208:
        /* <DEDUP_REMOVED lines=9> */
.L_x_209:
        /* <DEDUP_REMOVED lines=9> */
.L_x_210:
        /* <DEDUP_REMOVED lines=9> */
.L_x_211:
        /* <DEDUP_REMOVED lines=9> */
.L_x_212:
[----:B------:R-:W1:Y:S01]  /*7ea0*/  SYNCS.PHASECHK.TRANS64.TRYWAIT P0, [R6+URZ], R5 ;  /* 0x00000005060075a7 */ /* 0x000e62000800017f */
[----:B------:R-:W-:-:S05]  /*7eb0*/  VIADD R0, R0, 0x1 ;  /* 0x0000000100007836 */ /* 0x000fca0000000000 */
[----:B------:R-:W-:-:S04]  /*7ec0*/  ISETP.NE.AND P1, PT, R0, 0xe, PT ;  /* 0x0000000e0000780c */ /* 0x000fc80003f25270 */
[----:B------:R-:W-:Y:S02]  /*7ed0*/  SEL R2, RZ, 0x1, P1 ;  /* 0x00000001ff027807 */ /* 0x000fe40000800000 */
[----:B------:R-:W-:Y:S02]  /*7ee0*/  SEL R0, R0, RZ, P1 ;  /* 0x000000ff00007207 */ /* 0x000fe40000800000 */
[----:B------:R-:W-:Y:S01]  /*7ef0*/  LOP3.LUT R2, R7, R2, RZ, 0x3c, !PT ;  /* 0x0000000207027212 */ /* 0x000fe200078e3cff */
[----:B-1----:R-:W-:Y:S06]  /*7f00*/  @!P0 BRA `(.L_x_192) ;  /* 0x0000000400908947 */ /* 0x002fec0003800000 */
.L_x_213:
[----:B------:R-:W-:Y:S01]  /*7f10*/  IMAD R3, R0, 0x8, R3 ;  /* 0x0000000800037824 */ /* 0x000fe200078e0203 */
[----:B------:R-:W-:-:S07]  /*7f20*/  SHF.L.U32 R0, R2, 0x1f, RZ ;  /* 0x0000001f02007819 */ /* 0x000fce00000006ff */
.L_x_193:
[----:B--2---:R2:W3:Y:S02]  /*7f30*/  SYNCS.PHASECHK.TRANS64.TRYWAIT P0, [R3+URZ], R0 ;  /* 0x00000000030075a7 */ /* 0x0044e4000800017f */
[----:B---3--:R-:W-:Y:S05]  /*7f40*/  @!P0 NANOSLEEP.SYNCS 0x989680 ;  /* 0x009896800000895d */ /* 0x008fea0003900000 */
[----:B------:R-:W3:Y:S02]  /*7f50*/  @!P0 SYNCS.PHASECHK.TRANS64 P0, [R3+URZ], R0 ;  /* 0x00000000030085a7 */ /* 0x000ee4000800007f */
[----:B---3--:R-:W-:Y:S05]  /*7f60*/  @!P0 BRA `(.L_x_193) ;  /* 0xfffffffc00f08947 */ /* 0x008fea000383ffff */
.L_x_178:
[----:B------:R-:W-:Y:S05]  /*7f70*/  BSYNC B0 ;  /* 0x0000000000007941 */ /* 0x000fea0003800000 */
.L_x_177:
[----:B------:R-:W-:Y:S05]  /*7f80*/  EXIT ;  /* 0x000000000000794d */ /* 0x000fea0003800000 */
.L_x_18:
[----:B---3--:R3:W4:Y:S02]  /*7f90*/  SYNCS.PHASECHK.TRANS64.TRYWAIT P1, [R3+URZ], R0 ;  /* 0x00000000030075a7 */ /* 0x008724000802017f */
[----:B----4-:R-:W-:Y:S05]  /*7fa0*/  @!P1 NANOSLEEP.SYNCS 0x989680 ;  /* 0x009896800000995d */ /* 0x010fea0003900000 */
[----:B------:R-:W4:Y:S02]  /*7fb0*/  @!P1 SYNCS.PHASECHK.TRANS64 P1, [R3+URZ], R0 ;  /* 0x00000000030095a7 */ /* 0x000f24000802007f */
[----:B----4-:R-:W-:Y:S05]  /*7fc0*/  @!P1 BRA `(.L_x_18) ;  /* 0xfffffffc00f09947 */ /* 0x010fea000383ffff */
[----:B------:R-:W-:Y:S05]  /*7fd0*/  BRA `(.L_x_17) ;  /* 0xffffff9000e87947 */ /* 0x000fea000383ffff */
.L_x_23:
[----:B-1----:R-:W-:-:S04]  /*7fe0*/  IMAD.U32 R4, RZ, RZ, UR4 ;  /* 0x00000004ff047e24 */ /* 0x002fc8000f8e00ff */
[----:B------:R1:W2:Y:S03]  /*7ff0*/  SYNCS.PHASECHK.TRANS64.TRYWAIT P1, [R4+URZ], R3 ;  /* 0x00000003040075a7 */ /* 0x0002a6000802017f */
[----:B--2---:R-:W-:Y:S05]  /*8000*/  @!P1 NANOSLEEP.SYNCS 0x989680 ;  /* 0x009896800000995d */ /* 0x004fea0003900000 */
[----:B------:R-:W2:Y:S02]  /*8010*/  @!P1 SYNCS.PHASECHK.TRANS64 P1, [R4+URZ], R3 ;  /* 0x00000003040095a7 */ /* 0x000ea4000802007f */
[----:B--2---:R-:W-:Y:S05]  /*8020*/  @!P1 BRA `(.L_x_23) ;  /* 0xfffffffc00ec9947 */ /* 0x004fea000383ffff */
[----:B------:R-:W-:Y:S05]  /*8030*/  BRA `(.L_x_22) ;  /* 0xffffff9400887947 */ /* 0x000fea000383ffff */
.L_x_164:
[----:B------:R-:W-:Y:S01]  /*8040*/  BSSY B1, `(.L_x_194) ;  /* 0x0000006000017945 */ /* 0x000fe20003800000 */
[----:B------:R-:W-:-:S07]  /*8050*/  IMAD.MOV.U32 R15, RZ, RZ, -0x1 ;  /* 0xffffffffff0f7424 */ /* 0x000fce00078e00ff */
[----:B------:R-:W-:Y:S05]  /*8060*/  WARPSYNC.COLLECTIVE R15, `(.L_x_195) ;  /* 0x000000000f0c7348 */ /* 0x000fea0003c00000 */
[----:B------:R-:W-:Y:S02]  /*8070*/  ELECT P6, UR62, PT ;  /* 0x00000000003e782f */ /* 0x000fe400038c0000 */
[----:B------:R-:W-:Y:S01]  /*8080*/  MOV R14, UR62 ;  /* 0x0000003e000e7c02 */ /* 0x000fe20008000f00 */
[----:B------:R-:W-:Y:S10]  /*8090*/  ENDCOLLECTIVE ;  /* 0x000000000000791b */ /* 0x000ff40003800000 */
.L_x_195:
[----:B------:R-:W-:Y:S05]  /*80a0*/  BSYNC B1 ;  /* 0x0000000000017941 */ /* 0x000fea0003800000 */
.L_x_194:
[----:B------:R-:W-:Y:S05]  /*80b0*/  BRA `(.L_x_196) ;  /* 0xffffffe800e47947 */ /* 0x000fea000383ffff */
.L_x_167:
[----:B0-----:R0:W1:Y:S02]  /*80c0*/  SYNCS.PHASECHK.TRANS64.TRYWAIT P1, [R14+URZ+0x70], R7 ;  /* 0x000070070e0075a7 */ /* 0x001064000802017f */
[----:B-1----:R-:W-:Y:S05]  /*80d0*/  @!P1 NANOSLEEP.SYNCS 0x989680 ;  /* 0x009896800000995d */ /* 0x002fea0003900000 */
[----:B------:R-:W1:Y:S02]  /*80e0*/  @!P1 SYNCS.PHASECHK.TRANS64 P1, [R14+URZ+0x70], R7 ;  /* 0x000070070e0095a7 */ /* 0x000e64000802007f */
[----:B-1----:R-:W-:Y:S05]  /*80f0*/  @!P1 BRA `(.L_x_167) ;  /* 0xfffffffc00f09947 */ /* 0x002fea000383ffff */
[----:B------:R-:W-:Y:S05]  /*8100*/  BRA `(.L_x_197) ;  /* 0xffffffec00187947 */ /* 0x000fea000383ffff */
.L_x_176:
[----:B------:R-:W-:Y:S01]  /*8110*/  BSSY B0, `(.L_x_198) ;  /* 0x0000006000007945 */ /* 0x000fe20003800000 */
[----:B------:R-:W-:-:S07]  /*8120*/  IMAD.MOV.U32 R15, RZ, RZ, -0x1 ;  /* 0xffffffffff0f7424 */ /* 0x000fce00078e00ff */
[----:B------:R-:W-:Y:S05]  /*8130*/  WARPSYNC.COLLECTIVE R15, `(.L_x_199) ;  /* 0x000000000f0c7348 */ /* 0x000fea0003c00000 */
[----:B------:R-:W-:Y:S02]  /*8140*/  ELECT P6, UR62, PT ;  /* 0x00000000003e782f */ /* 0x000fe400038c0000 */
[----:B------:R-:W-:Y:S01]  /*8150*/  MOV R14, UR62 ;  /* 0x0000003e000e7c02 */ /* 0x000fe20008000f00 */
[----:B------:R-:W-:Y:S10]  /*8160*/  ENDCOLLECTIVE ;  /* 0x000000000000791b */ /* 0x000ff40003800000 */
.L_x_199:
[----:B------:R-:W-:Y:S05]  /*8170*/  BSYNC B0 ;  /* 0x0000000000007941 */ /* 0x000fea0003800000 */
.L_x_198:
[----:B------:R-:W-:Y:S05]  /*8180*/  BRA `(.L_x_200) ;  /* 0xfffffff400647947 */ /* 0x000fea000383ffff */
.L_x_180:
[----:B0-----:R0:W1:Y:S02]  /*8190*/  SYNCS.PHASECHK.TRANS64.TRYWAIT P0, [R7+URZ], R2 ;  /* 0x00000002070075a7 */ /* 0x001064000800017f */
[----:B-1----:R-:W-:Y:S05]  /*81a0*/  @!P0 NANOSLEEP.SYNCS 0x989680 ;  /* 0x009896800000895d */ /* 0x002fea0003900000 */
[----:B------:R-:W1:Y:S02]  /*81b0*/  @!P0 SYNCS.PHASECHK.TRANS64 P0, [R7+URZ], R2 ;  /* 0x00000002070085a7 */ /* 0x000e64000800007f */
[----:B-1----:R-:W-:Y:S05]  /*81c0*/  @!P0 BRA `(.L_x_180) ;  /* 0xfffffffc00f08947 */ /* 0x002fea000383ffff */
[----:B------:R-:W-:Y:S05]  /*81d0*/  BRA `(.L_x_201) ;  /* 0xfffffff400a47947 */ /* 0x000fea000383ffff */
.L_x_181:
[----:B0-----:R0:W1:Y:S02]  /*81e0*/  SYNCS.PHASECHK.TRANS64.TRYWAIT P0, [R9+URZ], R4 ;  /* 0x00000004090075a7 */ /* 0x001064000800017f */
[----:B-1----:R-:W-:Y:S05]  /*81f0*/  @!P0 NANOSLEEP.SYNCS 0x989680 ;  /* 0x009896800000895d */ /* 0x002fea0003900000 */
[----:B------:R-:W1:Y:S02]  /*8200*/  @!P0 SYNCS.PHASECHK.TRANS64 P0, [R9+URZ], R4 ;  /* 0x00000004090085a7 */ /* 0x000e64000800007f */
[----:B-1----:R-:W-:Y:S05]  /*8210*/  @!P0 BRA `(.L_x_181) ;  /* 0xfffffffc00f08947 */ /* 0x002fea000383ffff */
[----:B------:R-:W-:Y:S05]  /*8220*/  BRA `(.L_x_202) ;  /* 0xfffffff400b47947 */ /* 0x000fea000383ffff */
.L_x_182:
[----:B0-----:R0:W1:Y:S02]  /*8230*/  SYNCS.PHASECHK.TRANS64.TRYWAIT P0, [R6+URZ], R5 ;  /* 0x00000005060075a7 */ /* 0x001064000800017f */
[----:B-1----:R-:W-:Y:S05]  /*8240*/  @!P0 NANOSLEEP.SYNCS 0x989680 ;  /* 0x009896800000895d */ /* 0x002fea0003900000 */
[----:B------:R-:W1:Y:S02]  /*8250*/  @!P0 SYNCS.PHASECHK.TRANS64 P0, [R6+URZ], R5 ;  /* 0x00000005060085a7 */ /* 0x000e64000800007f */
[----:B-1----:R-:W-:Y:S05]  /*8260*/  @!P0 BRA `(.L_x_182) ;  /* 0xfffffffc00f08947 */ /* 0x002fea000383ffff */
[----:B------:R-:W-:Y:S05]  /*8270*/  BRA `(.L_x_203) ;  /* 0xfffffff400c47947 */ /* 0x000fea000383ffff */
.L_x_183:
[----:B0-----:R0:W1:Y:S02]  /*8280*/  SYNCS.PHASECHK.TRANS64.TRYWAIT P0, [R9+URZ], R4 ;  /* 0x00000004090075a7 */ /* 0x001064000800017f */
[----:B-1----:R-:W-:Y:S05]  /*8290*/  @!P0 NANOSLEEP.SYNCS 0x989680 ;  /* 0x009896800000895d */ /* 0x002fea0003900000 */
[----:B------:R-:W1:Y:S02]  /*82a0*/  @!P0 SYNCS.PHASECHK.TRANS64 P0, [R9+URZ], R4 ;  /* 0x00000004090085a7 */ /* 0x000e64000800007f */
[----:B-1----:R-:W-:Y:S05]  /*82b0*/  @!P0 BRA `(.L_x_183) ;  /* 0xfffffffc00f08947 */ /* 0x002fea000383ffff */
[----:B------:R-:W-:Y:S05]  /*82c0*/  BRA `(.L_x_204) ;  /* 0xfffffff400d47947 */ /* 0x000fea000383ffff */
.L_x_184:
[----:B0-----:R0:W1:Y:S02]  /*82d0*/  SYNCS.PHASECHK.TRANS64.TRYWAIT P0, [R6+URZ], R5 ;  /* 0x00000005060075a7 */ /* 0x001064000800017f */
[----:B-1----:R-:W-:Y:S05]  /*82e0*/  @!P0 NANOSLEEP.SYNCS 0x989680 ;  /* 0x009896800000895d */ /* 0x002fea0003900000 */
[----:B------:R-:W1:Y:S02]  /*82f0*/  @!P0 SYNCS.PHASECHK.TRANS64 P0, [R6+URZ], R5 ;  /* 0x00000005060085a7 */ /* 0x000e64000800007f */
[----:B-1----:R-:W-:Y:S05]  /*8300*/  @!P0 BRA `(.L_x_184) ;  /* 0xfffffffc00f08947 */ /* 0x002fea000383ffff */
[----:B------:R-:W-:Y:S05]  /*8310*/  BRA `(.L_x_205) ;  /* 0xfffffff400e47947 */ /* 0x000fea000383ffff */
.L_x_185:
[----:B0-----:R0:W1:Y:S02]  /*8320*/  SYNCS.PHASECHK.TRANS64.TRYWAIT P0, [R9+URZ], R4 ;  /* 0x00000004090075a7 */ /* 0x001064000800017f */
[----:B-1----:R-:W-:Y:S05]  /*8330*/  @!P0 NANOSLEEP.SYNCS 0x989680 ;  /* 0x009896800000895d */ /* 0x002fea0003900000 */
[----:B------:R-:W1:Y:S02]  /*8340*/  @!P0 SYNCS.PHASECHK.TRANS64 P0, [R9+URZ], R4 ;  /* 0x00000004090085a7 */ /* 0x000e64000800007f */
[----:B-1----:R-:W-:Y:S05]  /*8350*/  @!P0 BRA `(.L_x_185) ;  /* 0xfffffffc00f08947 */ /* 0x002fea000383ffff */
[----:B------:R-:W-:Y:S05]  /*8360*/  BRA `(.L_x_206) ;  /* 0xfffffff400f47947 */ /* 0x000fea000383ffff */
.L_x_186:
[----:B0-----:R0:W1:Y:S02]  /*8370*/  SYNCS.PHASECHK.TRANS64.TRYWAIT P0, [R6+URZ], R5 ;  /* 0x00000005060075a7 */ /* 0x001064000800017f */
[----:B-1----:R-:W-:Y:S05]  /*8380*/  @!P0 NANOSLEEP.SYNCS 0x989680 ;  /* 0x009896800000895d */ /* 0x002fea0003900000 */
[----:B------:R-:W1:Y:S02]  /*8390*/  @!P0 SYNCS.PHASECHK.TRANS64 P0, [R6+URZ], R5 ;  /* 0x00000005060085a7 */ /* 0x000e64000800007f */
[----:B-1----:R-:W-:Y:S05]  /*83a0*/  @!P0 BRA `(.L_x_186) ;  /* 0xfffffffc00f08947 */ /* 0x002fea000383ffff */
[----:B------:R-:W-:Y:S05]  /*83b0*/  BRA `(.L_x_207) ;  /* 0xfffffff800047947 */ /* 0x000fea000383ffff */
.L_x_187:
[----:B0-----:R0:W1:Y:S02]  /*83c0*/  SYNCS.PHASECHK.TRANS64.TRYWAIT P0, [R9+URZ], R4 ;  /* 0x00000004090075a7 */ /* 0x001064000800017f */
[----:B-1----:R-:W-:Y:S05]  /*83d0*/  @!P0 NANOSLEEP.SYNCS 0x989680 ;  /* 0x009896800000895d */ /* 0x002fea0003900000 */
[----:B------:R-:W1:Y:S02]  /*83e0*/  @!P0 SYNCS.PHASECHK.TRANS64 P0, [R9+URZ], R4 ;  /* 0x00000004090085a7 */ /* 0x000e64000800007f */
[----:B-1----:R-:W-:Y:S05]  /*83f0*/  @!P0 BRA `(.L_x_187) ;  /* 0xfffffffc00f08947 */ /* 0x002fea000383ffff */
[----:B------:R-:W-:Y:S05]  /*8400*/  BRA `(.L_x_208) ;  /* 0xfffffff800147947 */ /* 0x000fea000383ffff */
.L_x_188:
[----:B0-----:R0:W1:Y:S02]  /*8410*/  SYNCS.PHASECHK.TRANS64.TRYWAIT P0, [R6+URZ], R5 ;  /* 0x00000005060075a7 */ /* 0x001064000800017f */
[----:B-1----:R-:W-:Y:S05]  /*8420*/  @!P0 NANOSLEEP.SYNCS 0x989680 ;  /* 0x009896800000895d */ /* 0x002fea0003900000 */
[----:B------:R-:W1:Y:S02]  /*8430*/  @!P0 SYNCS.PHASECHK.TRANS64 P0, [R6+URZ], R5 ;  /* 0x00000005060085a7 */ /* 0x000e64000800007f */
[----:B-1----:R-:W-:Y:S05]  /*8440*/  @!P0 BRA `(.L_x_188) ;  /* 0xfffffffc00f08947 */ /* 0x002fea000383ffff */
[----:B------:R-:W-:Y:S05]  /*8450*/  BRA `(.L_x_209) ;  /* 0xfffffff800247947 */ /* 0x000fea000383ffff */
.L_x_189:
[----:B0-----:R0:W1:Y:S02]  /*8460*/  SYNCS.PHASECHK.TRANS64.TRYWAIT P0, [R9+URZ], R4 ;  /* 0x00000004090075a7 */ /* 0x001064000800017f */
[----:B-1----:R-:W-:Y:S05]  /*8470*/  @!P0 NANOSLEEP.SYNCS 0x989680 ;  /* 0x009896800000895d */ /* 0x002fea0003900000 */
[----:B------:R-:W1:Y:S02]  /*8480*/  @!P0 SYNCS.PHASECHK.TRANS64 P0, [R9+URZ], R4 ;  /* 0x00000004090085a7 */ /* 0x000e64000800007f */
[----:B-1----:R-:W-:Y:S05]  /*8490*/  @!P0 BRA `(.L_x_189) ;  /* 0xfffffffc00f08947 */ /* 0x002fea000383ffff */
[----:B------:R-:W-:Y:S05]  /*84a0*/  BRA `(.L_x_210) ;  /* 0xfffffff800347947 */ /* 0x000fea000383ffff */
.L_x_190:
[----:B0-----:R0:W1:Y:S02]  /*84b0*/  SYNCS.PHASECHK.TRANS64.TRYWAIT P0, [R6+URZ], R5 ;  /* 0x00000005060075a7 */ /* 0x001064000800017f */
[----:B-1----:R-:W-:Y:S05]  /*84c0*/  @!P0 NANOSLEEP.SYNCS 0x989680 ;  /* 0x009896800000895d */ /* 0x002fea0003900000 */
[----:B------:R-:W1:Y:S02]  /*84d0*/  @!P0 SYNCS.PHASECHK.TRANS64 P0, [R6+URZ], R5 ;  /* 0x00000005060085a7 */ /* 0x000e64000800007f */
[----:B-1----:R-:W-:Y:S05]  /*84e0*/  @!P0 BRA `(.L_x_190) ;  /* 0xfffffffc00f08947 */ /* 0x002fea000383ffff */
[----:B------:R-:W-:Y:S05]  /*84f0*/  BRA `(.L_x_211) ;  /* 0xfffffff800447947 */ /* 0x000fea000383ffff */
.L_x_191:
[----:B0-----:R0:W1:Y:S02]  /*8500*/  SYNCS.PHASECHK.TRANS64.TRYWAIT P0, [R9+URZ], R4 ;  /* 0x00000004090075a7 */ /* 0x001064000800017f */
[----:B-1----:R-:W-:Y:S05]  /*8510*/  @!P0 NANOSLEEP.SYNCS 0x989680 ;  /* 0x009896800000895d */ /* 0x002fea0003900000 */
[----:B------:R-:W1:Y:S02]  /*8520*/  @!P0 SYNCS.PHASECHK.TRANS64 P0, [R9+URZ], R4 ;  /* 0x00000004090085a7 */ /* 0x000e64000800007f */
[----:B-1----:R-:W-:Y:S05]  /*8530*/  @!P0 BRA `(.L_x_191) ;  /* 0xfffffffc00f08947 */ /* 0x002fea000383ffff */
[----:B------:R-:W-:Y:S05]  /*8540*/  BRA `(.L_x_212) ;  /* 0xfffffff800547947 */ /* 0x000fea000383ffff */
.L_x_192:
[----:B-1----:R1:W2:Y:S02]  /*8550*/  SYNCS.PHASECHK.TRANS64.TRYWAIT P0, [R6+URZ], R5 ;  /* 0x00000005060075a7 */ /* 0x0022a4000800017f */
[----:B--2---:R-:W-:Y:S05]  /*8560*/  @!P0 NANOSLEEP.SYNCS 0x989680 ;  /* 0x009896800000895d */ /* 0x004fea0003900000 */
[----:B------:R-:W2:Y:S02]  /*8570*/  @!P0 SYNCS.PHASECHK.TRANS64 P0, [R6+URZ], R5 ;  /* 0x00000005060085a7 */ /* 0x000ea4000800007f */
[----:B--2---:R-:W-:Y:S05]  /*8580*/  @!P0 BRA `(.L_x_192) ;  /* 0xfffffffc00f08947 */ /* 0x004fea000383ffff */
[----:B------:R-:W-:Y:S05]  /*8590*/  BRA `(.L_x_213) ;  /* 0xfffffff8005c7947 */ /* 0x000fea000383ffff */
.L_x_214:
[----:B------:R-:W-:-:S00]  /*85a0*/  BRA `(.L_x_214) ;  /* 0xfffffffc00fc7947 */ /* 0x000fc0000383ffff */
[----:B------:R-:W-:-:S00]  /*85b0*/  NOP ;  /* 0x0000000000007918 */ /* 0x000fc00000000000 */
        /* <DEDUP_REMOVED lines=12> */
.L_x_215:


//--------------------- .nv.global.init           --------------------------
	.section	.nv.global.init,"aw",@progbits
.nv.global.init:
	.type		$str$22,@object
	.size		$str$22,($str$23 - $str$22)
$str$22:
        /*0000*/ 	.byte	0x6b, 0x5f, 0x74, 0x69, 0x6c, 0x65, 0x5f, 0x63, 0x6f, 0x75, 0x6e, 0x74, 0x20, 0x3e, 0x3d, 0x20
        /*0010*/ 	.byte	0x31, 0x00
	.type		$str$23,@object
	.size		$str$23,(__unnamed_1 - $str$23)
$str$23:
        /*0012*/ 	.byte	0x2f, 0x74, 0x6d, 0x70, 0x2f, 0x63, 0x75, 0x74, 0x6c, 0x61, 0x73, 0x73, 0x5f, 0x73, 0x77, 0x65
        /*0022*/ 	.byte	0x65, 0x70, 0x5f, 0x73, 0x72, 0x63, 0x2f, 0x69, 0x6e, 0x63, 0x6c, 0x75, 0x64, 0x65, 0x2f, 0x63
        /*0032*/ 	.byte	0x75, 0x74, 0x6c, 0x61, 0x73, 0x73, 0x2f, 0x67, 0x65, 0x6d, 0x6d, 0x2f, 0x63, 0x6f, 0x6c, 0x6c
        /*0042*/ 	.byte	0x65, 0x63, 0x74, 0x69, 0x76, 0x65, 0x2f, 0x73, 0x6d, 0x39, 0x30, 0x5f, 0x6d, 0x6d, 0x61, 0x5f
        /*0052*/ 	.byte	0x74, 0x6d, 0x61, 0x5f, 0x67, 0x6d, 0x6d, 0x61, 0x5f, 0x73, 0x73, 0x5f, 0x77, 0x61, 0x72, 0x70
        /*0062*/ 	.byte	0x73, 0x70, 0x65, 0x63, 0x69, 0x61, 0x6c, 0x69, 0x7a, 0x65, 0x64, 0x2e, 0x68, 0x70, 0x70, 0x00
	.type		__unnamed_1,@object
	.size		__unnamed_1,(.L_0 - __unnamed_1)
__unnamed_1:
        /*0072*/ 	.byte	0x76, 0x6f, 0x69, 0x64, 0x20, 0x63, 0x75, 0x74, 0x6c, 0x61, 0x73, 0x73, 0x3a, 0x3a, 0x67, 0x65
        /* <DEDUP_REMOVED lines=180> */
        /*0bc2*/ 	.byte	0x74, 0x69, 0x74, 0x79, 0x5d, 0x00
.L_0:


//--------------------- .nv.shared._ZN7cutlass13device_kernelINS_4gemm6kernel13GemmUniversalIN4cute5tupleIJiiiiEEENS1_10collective13CollectiveMmaINS1_34MainloopSm90TmaGmmaWarpSpecializedILi14ENS5_IJNS4_1CILi1EEESB_SB_EEENS1_35KernelTmaWarpSpecializedCooperativeEEENS5_IJNSA_ILi128EEESF_NSA_ILi32EEEEEENS_10bfloat16_tENS5_IJlSB_lEEESI_SJ_NS4_8TiledMMAINS4_8MMA_AtomIJNS4_4SM904GMMA28MMA_64x128x16_F32BF16BF16_SSILNSN_5MajorE0ELSP_0ELNSN_7ScaleInE1ELSQ_1EEEEEENS4_6LayoutINS5_IJNSA_ILi2EEESB_SB_EEENS5_IJSB_NSA_ILi0EEESW_EEEEENS5_IJNS4_10UnderscoreESZ_SZ_EEEEENS4_13SM90_TMA_LOADENS4_14ComposedLayoutINS4_7SwizzleILi2ELi4ELi3EEENS4_18smem_ptr_flag_bitsILi16EEENST_INS5_IJNSA_ILi8EEESG_EEENS5_IJSG_SB_EEEEEEEvNS4_8identityES12_S1C_vS1D_EENS_8epilogue10collective6detail29Sm90TmaWarpSpecializedAdapterINS1G_15DefaultEpilogueISI_SJ_SJ_NS1F_6thread17LinearCombinationISI_Li1EffLNS1K_9ScaleType4KindE0ELNS_15FloatRoundStyleE2ESI_EENS1_15EpilogueDefaultEEEEEvvEEEEvNT_6ParamsE --------------------------
	.section	.nv.shared._ZN7cutlass13device_kernelINS_4gemm6kernel13GemmUniversalIN4cute5tupleIJiiiiEEENS1_10collective13CollectiveMmaINS1_34MainloopSm90TmaGmmaWarpSpecializedILi14ENS5_IJNS4_1CILi1EEESB_SB_EEENS1_35KernelTmaWarpSpecializedCooperativeEEENS5_IJNSA_ILi128EEESF_NSA_ILi32EEEEEENS_10bfloat16_tENS5_IJlSB_lEEESI_SJ_NS4_8TiledMMAINS4_8MMA_AtomIJNS4_4SM904GMMA28MMA_64x128x16_F32BF16BF16_SSILNSN_5MajorE0ELSP_0ELNSN_7ScaleInE1ELSQ_1EEEEEENS4_6LayoutINS5_IJNSA_ILi2EEESB_SB_EEENS5_IJSB_NSA_ILi0EEESW_EEEEENS5_IJNS4_10UnderscoreESZ_SZ_EEEEENS4_13SM90_TMA_LOADENS4_14ComposedLayoutINS4_7SwizzleILi2ELi4ELi3EEENS4_18smem_ptr_flag_bitsILi16EEENST_INS5_IJNSA_ILi8EEESG_EEENS5_IJSG_SB_EEEEEEEvNS4_8identityES12_S1C_vS1D_EENS_8epilogue10collective6detail29Sm90TmaWarpSpecializedAdapterINS1G_15DefaultEpilogueISI_SJ_SJ_NS1F_6thread17LinearCombinationISI_Li1EffLNS1K_9ScaleType4KindE0ELNS_15FloatRoundStyleE2ESI_EENS1_15EpilogueDefaultEEEEEvvEEEEvNT_6ParamsE,"aw",@nobits
	.sectionflags	@""
	.align	16
	.zero		1024


//--------------------- .nv.shared.reserved.0     --------------------------
	.section	.nv.shared.reserved.0,"aw",@nobits
	.weak		__nv_reservedSMEM_offset_0_alias
	.size		__nv_reservedSMEM_offset_0_alias, 0, 0
	.other		__nv_reservedSMEM_offset_0_alias,@"STO_CUDA_RESERVED_SHARED STV_DEFAULT"
__nv_reservedSMEM_offset_0_alias:
	.zero		0


//--------------------- .nv.global                --------------------------
	.section	.nv.global,"aw",@nobits
.nv.global:
	.type		_ZN40_INTERNAL_7400e19d_4_k_cu_90e6a63b_177484cute1_E,@object
	.size		_ZN40_INTERNAL_7400e19d_4_k_cu_90e6a63b_177484cute1_E,(_ZN40_INTERNAL_7400e19d_4_k_cu_90e6a63b_177484cuda3std3__45__cpo6cbeginE - _ZN40_INTERNAL_7400e19d_4_k_cu_90e6a63b_177484cute1_E)
_ZN40_INTERNAL_7400e19d_4_k_cu_90e6a63b_177484cute1_E:
	.zero		1
	.type		_ZN40_INTERNAL_7400e19d_4_k_cu_90e6a63b_177484cuda3std3__45__cpo6cbeginE,@object
	.size		_ZN40_INTERNAL_7400e19d_4_k_cu_90e6a63b_177484cuda3std3__45__cpo6cbeginE,(_ZN40_INTERNAL_7400e19d_4_k_cu_90e6a63b_177484cuda3std3__48in_placeE - _ZN40_INTERNAL_7400e19d_4_k_cu_90e6a63b_177484cuda3std3__45__cpo6cbeginE)
_ZN40_INTERNAL_7400e19d_4_k_cu_90e6a63b_177484cuda3std3__45__cpo6cbeginE:
	.zero		1
	.type		_ZN40_INTERNAL_7400e19d_4_k_cu_90e6a63b_177484cuda3std3__48in_placeE,@object
	.size		_ZN40_INTERNAL_7400e19d_4_k_cu_90e6a63b_177484cuda3std3__48in_placeE,(_ZN40_INTERNAL_7400e19d_4_k_cu_90e6a63b_177484cuda3std6ranges3__45__cpo9iter_moveE - _ZN40_INTERNAL_7400e19d_4_k_cu_90e6a63b_177484cuda3std3__48in_placeE)
_ZN40_INTERNAL_7400e19d_4_k_cu_90e6a63b_177484cuda3std3__48in_placeE:
	.zero		1
	.type		_ZN40_INTERNAL_7400e19d_4_k_cu_90e6a63b_177484cuda3std6ranges3__45__cpo9iter_moveE,@object
	.size		_ZN40_INTERNAL_7400e19d_4_k_cu_90e6a63b_177484cuda3std6ranges3__45__cpo9iter_moveE,(_ZN40_INTERNAL_7400e19d_4_k_cu_90e6a63b_177484cuda3std3__45__cpo5beginE - _ZN40_INTERNAL_7400e19d_4_k_cu_90e6a63b_177484cuda3std6ranges3__45__cpo9iter_moveE)
_ZN40_INTERNAL_7400e19d_4_k_cu_90e6a63b_177484cuda3std6ranges3__45__cpo9iter_moveE:
	.zero		1
	.type		_ZN40_INTERNAL_7400e19d_4_k_cu_90e6a63b_177484cuda3std3__45__cpo5beginE,@object
	.size		_ZN40_INTERNAL_7400e19d_4_k_cu_90e6a63b_177484cuda3std3__45__cpo5beginE,(_ZN40_INTERNAL_7400e19d_4_k_cu_90e6a63b_177484cuda3std3__442_GLOBAL__N__7400e19d_4_k_cu_90e6a63b_177486ignoreE - _ZN40_INTERNAL_7400e19d_4_k_cu_90e6a63b_177484cuda3std3__45__cpo5beginE)
_ZN40_INTERNAL_7400e19d_4_k_cu_90e6a63b_177484cuda3std3__45__cpo5beginE:
	.zero		1
	.type		_ZN40_INTERNAL_7400e19d_4_k_cu_90e6a63b_177484cuda3std3__442_GLOBAL__N__7400e19d_4_k_cu_90e6a63b_177486ignoreE,@object
	.size		_ZN40_INTERNAL_7400e19d_4_k_cu_90e6a63b_177484cuda3std3__442_GLOBAL__N__7400e19d_4_k_cu_90e6a63b_177486ignoreE,(_ZN40_INTERNAL_7400e19d_4_k_cu_90e6a63b_177484cute7productE - _ZN40_INTERNAL_7400e19d_4_k_cu_90e6a63b_177484cuda3std3__442_GLOBAL__N__7400e19d_4_k_cu_90e6a63b_177486ignoreE)
_ZN40_INTERNAL_7400e19d_4_k_cu_90e6a63b_177484cuda3std3__442_GLOBAL__N__7400e19d_4_k_cu_90e6a63b_177486ignoreE:
	.zero		1
	.type		_ZN40_INTERNAL_7400e19d_4_k_cu_90e6a63b_177484cute7productE,@object
	.size		_ZN40_INTERNAL_7400e19d_4_k_cu_90e6a63b_177484cute7productE,(_ZN40_INTERNAL_7400e19d_4_k_cu_90e6a63b_177484cuda3std3__45__cpo3endE - _ZN40_INTERNAL_7400e19d_4_k_cu_90e6a63b_177484cute7productE)
_ZN40_INTERNAL_7400e19d_4_k_cu_90e6a63b_177484cute7productE:
	.zero		1
	.type		_ZN40_INTERNAL_7400e19d_4_k_cu_90e6a63b_177484cuda3std3__45__cpo3endE,@object
	.size		_ZN40_INTERNAL_7400e19d_4_k_cu_90e6a63b_177484cuda3std3__45__cpo3endE,(_ZN40_INTERNAL_7400e19d_4_k_cu_90e6a63b_177484cuda3std3__419piecewise_constructE - _ZN40_INTERNAL_7400e19d_4_k_cu_90e6a63b_177484cuda3std3__45__cpo3endE)
_ZN40_INTERNAL_7400e19d_4_k_cu_90e6a63b_177484cuda3std3__45__cpo3endE:
	.zero		1
	.type		_ZN40_INTERNAL_7400e19d_4_k_cu_90e6a63b_177484cuda3std3__419piecewise_constructE,@object
	.size		_ZN40_INTERNAL_7400e19d_4_k_cu_90e6a63b_177484cuda3std3__419piecewise_constructE,(_ZN40_INTERNAL_7400e19d_4_k_cu_90e6a63b_177484cuda3std3__45__cpo4cendE - _ZN40_INTERNAL_7400e19d_4_k_cu_90e6a63b_177484cuda3std3__419piecewise_constructE)
_ZN40_INTERNAL_7400e19d_4_k_cu_90e6a63b_177484cuda3std3__419piecewise_constructE:
	.zero		1
	.type		_ZN40_INTERNAL_7400e19d_4_k_cu_90e6a63b_177484cuda3std3__45__cpo4cendE,@object
	.size		_ZN40_INTERNAL_7400e19d_4_k_cu_90e6a63b_177484cuda3std3__45__cpo4cendE,(_ZN40_INTERNAL_7400e19d_4_k_cu_90e6a63b_177484cuda3std6ranges3__45__cpo4swapE - _ZN40_INTERNAL_7400e19d_4_k_cu_90e6a63b_177484cuda3std3__45__cpo4cendE)
_ZN40_INTERNAL_7400e19d_4_k_cu_90e6a63b_177484cuda3std3__45__cpo4cendE:
	.zero		1
	.type		_ZN40_INTERNAL_7400e19d_4_k_cu_90e6a63b_177484cuda3std6ranges3__45__cpo4swapE,@object
	.size		_ZN40_INTERNAL_7400e19d_4_k_cu_90e6a63b_177484cuda3std6ranges3__45__cpo4swapE,(.L_8 - _ZN40_INTERNAL_7400e19d_4_k_cu_90e6a63b_177484cuda3std6ranges3__45__cpo4swapE)
_ZN40_INTERNAL_7400e19d_4_k_cu_90e6a63b_177484cuda3std6ranges3__45__cpo4swapE:
	.zero		1
.L_8:


//--------------------- .nv.constant0._ZN7cutlass13device_kernelINS_4gemm6kernel13GemmUniversalIN4cute5tupleIJiiiiEEENS1_10collective13CollectiveMmaINS1_34MainloopSm90TmaGmmaWarpSpecializedILi14ENS5_IJNS4_1CILi1EEESB_SB_EEENS1_35KernelTmaWarpSpecializedCooperativeEEENS5_IJNSA_ILi128EEESF_NSA_ILi32EEEEEENS_10bfloat16_tENS5_IJlSB_lEEESI_SJ_NS4_8TiledMMAINS4_8MMA_AtomIJNS4_4SM904GMMA28MMA_64x128x16_F32BF16BF16_SSILNSN_5MajorE0ELSP_0ELNSN_7ScaleInE1ELSQ_1EEEEEENS4_6LayoutINS5_IJNSA_ILi2EEESB_SB_EEENS5_IJSB_NSA_ILi0EEESW_EEEEENS5_IJNS4_10UnderscoreESZ_SZ_EEEEENS4_13SM90_TMA_LOADENS4_14ComposedLayoutINS4_7SwizzleILi2ELi4ELi3EEENS4_18smem_ptr_flag_bitsILi16EEENST_INS5_IJNSA_ILi8EEESG_EEENS5_IJSG_SB_EEEEEEEvNS4_8identityES12_S1C_vS1D_EENS_8epilogue10collective6detail29Sm90TmaWarpSpecializedAdapterINS1G_15DefaultEpilogueISI_SJ_SJ_NS1F_6thread17LinearCombinationISI_Li1EffLNS1K_9ScaleType4KindE0ELNS_15FloatRoundStyleE2ESI_EENS1_15EpilogueDefaultEEEEEvvEEEEvNT_6ParamsE --------------------------
	.section	.nv.constant0._ZN7cutlass13device_kernelINS_4gemm6kernel13GemmUniversalIN4cute5tupleIJiiiiEEENS1_10collective13CollectiveMmaINS1_34MainloopSm90TmaGmmaWarpSpecializedILi14ENS5_IJNS4_1CILi1EEESB_SB_EEENS1_35KernelTmaWarpSpecializedCooperativeEEENS5_IJNSA_ILi128EEESF_NSA_ILi32EEEEEENS_10bfloat16_tENS5_IJlSB_lEEESI_SJ_NS4_8TiledMMAINS4_8MMA_AtomIJNS4_4SM904GMMA28MMA_64x128x16_F32BF16BF16_SSILNSN_5MajorE0ELSP_0ELNSN_7ScaleInE1ELSQ_1EEEEEENS4_6LayoutINS5_IJNSA_ILi2EEESB_SB_EEENS5_IJSB_NSA_ILi0EEESW_EEEEENS5_IJNS4_10UnderscoreESZ_SZ_EEEEENS4_13SM90_TMA_LOADENS4_14ComposedLayoutINS4_7SwizzleILi2ELi4ELi3EEENS4_18smem_ptr_flag_bitsILi16EEENST_INS5_IJNSA_ILi8EEESG_EEENS5_IJSG_SB_EEEEEEEvNS4_8identityES12_S1C_vS1D_EENS_8epilogue10collective6detail29Sm90TmaWarpSpecializedAdapterINS1G_15DefaultEpilogueISI_SJ_SJ_NS1F_6thread17LinearCombinationISI_Li1EffLNS1K_9ScaleType4KindE0ELNS_15FloatRoundStyleE2ESI_EENS1_15EpilogueDefaultEEEEEvvEEEEvNT_6ParamsE,"a",@progbits
	.sectionflags	@""
	.align	4
.nv.constant0._ZN7cutlass13device_kernelINS_4gemm6kernel13GemmUniversalIN4cute5tupleIJiiiiEEENS1_10collective13CollectiveMmaINS1_34MainloopSm90TmaGmmaWarpSpecializedILi14ENS5_IJNS4_1CILi1EEESB_SB_EEENS1_35KernelTmaWarpSpecializedCooperativeEEENS5_IJNSA_ILi128EEESF_NSA_ILi32EEEEEENS_10bfloat16_tENS5_IJlSB_lEEESI_SJ_NS4_8TiledMMAINS4_8MMA_AtomIJNS4_4SM904GMMA28MMA_64x128x16_F32BF16BF16_SSILNSN_5MajorE0ELSP_0ELNSN_7ScaleInE1ELSQ_1EEEEEENS4_6LayoutINS5_IJNSA_ILi2EEESB_SB_EEENS5_IJSB_NSA_ILi0EEESW_EEEEENS5_IJNS4_10UnderscoreESZ_SZ_EEEEENS4_13SM90_TMA_LOADENS4_14ComposedLayoutINS4_7SwizzleILi2ELi4ELi3EEENS4_18smem_ptr_flag_bitsILi16EEENST_INS5_IJNSA_ILi8EEESG_EEENS5_IJSG_SB_EEEEEEEvNS4_8identityES12_S1C_vS1D_EENS_8epilogue10collective6detail29Sm90TmaWarpSpecializedAdapterINS1G_15DefaultEpilogueISI_SJ_SJ_NS1F_6thread17LinearCombinationISI_Li1EffLNS1K_9ScaleType4KindE0ELNS_15FloatRoundStyleE2ESI_EENS1_15EpilogueDefaultEEEEEvvEEEEvNT_6ParamsE:
	.zero		1664


//--------------------- SYMBOLS --------------------------

	.type		.nv.reservedSmem.offset0,@object
	.size		.nv.reservedSmem.offset0,0x4
	.type		__assertfail,@function
